//
// Generated by NVIDIA NVVM Compiler
//
// Compiler Build ID: CL-36424714
// Cuda compilation tools, release 13.0, V13.0.88
// Based on NVVM 20.0.0
//

.version 9.0
.target sm_100
.address_size 64

	// .globl	_Z5mmultPfS_S_m

.visible .entry _Z5mmultPfS_S_m(
	.param .u64 .ptr .align 1 _Z5mmultPfS_S_m_param_0,
	.param .u64 .ptr .align 1 _Z5mmultPfS_S_m_param_1,
	.param .u64 .ptr .align 1 _Z5mmultPfS_S_m_param_2,
	.param .u64 _Z5mmultPfS_S_m_param_3
)
{
	.reg .pred 	%p<10>;
	.reg .b32 	%r<9>;
	.reg .b32 	%f<68>;
	.reg .b64 	%rd<105>;

	ld.param.u64 	%rd25, [_Z5mmultPfS_S_m_param_0];
	ld.param.u64 	%rd26, [_Z5mmultPfS_S_m_param_1];
	ld.param.u64 	%rd24, [_Z5mmultPfS_S_m_param_3];
	cvta.to.global.u64 	%rd1, %rd26;
	cvta.to.global.u64 	%rd2, %rd25;
	mov.u32 	%r3, %ctaid.y;
	mov.u32 	%r4, %ntid.y;
	mov.u32 	%r5, %tid.y;
	mad.lo.s32 	%r1, %r3, %r4, %r5;
	mov.u32 	%r6, %ctaid.x;
	mov.u32 	%r7, %ntid.x;
	mov.u32 	%r8, %tid.x;
	mad.lo.s32 	%r2, %r6, %r7, %r8;
	setp.eq.s64 	%p1, %rd24, 0;
	mov.f32 	%f67, 0f00000000;
	@%p1 bra 	$L__BB0_12;
	cvt.u64.u32 	%rd28, %r1;
	mul.lo.s64 	%rd3, %rd24, %rd28;
	cvt.s64.s32 	%rd4, %r2;
	and.b64  	%rd5, %rd24, 7;
	setp.lt.u64 	%p2, %rd24, 8;
	mov.f32 	%f67, 0f00000000;
	mov.b64 	%rd103, 0;
	@%p2 bra 	$L__BB0_4;
	and.b64  	%rd103, %rd24, -8;
	shl.b64 	%rd29, %rd4, 2;
	add.s64 	%rd100, %rd1, %rd29;
	shl.b64 	%rd8, %rd24, 5;
	shl.b64 	%rd30, %rd3, 2;
	add.s64 	%rd31, %rd30, %rd2;
	add.s64 	%rd99, %rd31, 16;
	shl.b64 	%rd10, %rd24, 2;
	mov.f32 	%f67, 0f00000000;
	mov.u64 	%rd101, %rd103;
$L__BB0_3:
	.pragma "nounroll";
	ld.global.f32 	%f17, [%rd99+-16];
	ld.global.f32 	%f18, [%rd100];
	fma.rn.f32 	%f19, %f17, %f18, %f67;
	ld.global.f32 	%f20, [%rd99+-12];
	add.s64 	%rd32, %rd100, %rd10;
	ld.global.f32 	%f21, [%rd32];
	fma.rn.f32 	%f22, %f20, %f21, %f19;
	ld.global.f32 	%f23, [%rd99+-8];
	add.s64 	%rd33, %rd32, %rd10;
	ld.global.f32 	%f24, [%rd33];
	fma.rn.f32 	%f25, %f23, %f24, %f22;
	ld.global.f32 	%f26, [%rd99+-4];
	add.s64 	%rd34, %rd33, %rd10;
	ld.global.f32 	%f27, [%rd34];
	fma.rn.f32 	%f28, %f26, %f27, %f25;
	ld.global.f32 	%f29, [%rd99];
	add.s64 	%rd35, %rd34, %rd10;
	ld.global.f32 	%f30, [%rd35];
	fma.rn.f32 	%f31, %f29, %f30, %f28;
	ld.global.f32 	%f32, [%rd99+4];
	add.s64 	%rd36, %rd35, %rd10;
	ld.global.f32 	%f33, [%rd36];
	fma.rn.f32 	%f34, %f32, %f33, %f31;
	ld.global.f32 	%f35, [%rd99+8];
	add.s64 	%rd37, %rd36, %rd10;
	ld.global.f32 	%f36, [%rd37];
	fma.rn.f32 	%f37, %f35, %f36, %f34;
	ld.global.f32 	%f38, [%rd99+12];
	add.s64 	%rd38, %rd37, %rd10;
	ld.global.f32 	%f39, [%rd38];
	fma.rn.f32 	%f67, %f38, %f39, %f37;
	add.s64 	%rd101, %rd101, -8;
	add.s64 	%rd100, %rd100, %rd8;
	add.s64 	%rd99, %rd99, 32;
	setp.ne.s64 	%p3, %rd101, 0;
	@%p3 bra 	$L__BB0_3;
$L__BB0_4:
	setp.eq.s64 	%p4, %rd5, 0;
	@%p4 bra 	$L__BB0_12;
	and.b64  	%rd18, %rd24, 3;
	setp.lt.u64 	%p5, %rd5, 4;
	@%p5 bra 	$L__BB0_7;
	add.s64 	%rd39, %rd103, %rd3;
	shl.b64 	%rd40, %rd39, 2;
	add.s64 	%rd41, %rd2, %rd40;
	ld.global.f32 	%f41, [%rd41];
	mad.lo.s64 	%rd42, %rd103, %rd24, %rd4;
	shl.b64 	%rd43, %rd42, 2;
	add.s64 	%rd44, %rd1, %rd43;
	ld.global.f32 	%f42, [%rd44];
	fma.rn.f32 	%f43, %f41, %f42, %f67;
	add.s64 	%rd45, %rd103, 1;
	and.b64  	%rd46, %rd45, 4294967295;
	add.s64 	%rd47, %rd46, %rd3;
	shl.b64 	%rd48, %rd47, 2;
	add.s64 	%rd49, %rd2, %rd48;
	ld.global.f32 	%f44, [%rd49];
	mad.lo.s64 	%rd50, %rd46, %rd24, %rd4;
	shl.b64 	%rd51, %rd50, 2;
	add.s64 	%rd52, %rd1, %rd51;
	ld.global.f32 	%f45, [%rd52];
	fma.rn.f32 	%f46, %f44, %f45, %f43;
	add.s64 	%rd53, %rd103, 2;
	and.b64  	%rd54, %rd53, 4294967295;
	add.s64 	%rd55, %rd54, %rd3;
	shl.b64 	%rd56, %rd55, 2;
	add.s64 	%rd57, %rd2, %rd56;
	ld.global.f32 	%f47, [%rd57];
	mad.lo.s64 	%rd58, %rd54, %rd24, %rd4;
	shl.b64 	%rd59, %rd58, 2;
	add.s64 	%rd60, %rd1, %rd59;
	ld.global.f32 	%f48, [%rd60];
	fma.rn.f32 	%f49, %f47, %f48, %f46;
	add.s64 	%rd61, %rd103, 3;
	and.b64  	%rd62, %rd61, 4294967295;
	add.s64 	%rd63, %rd62, %rd3;
	shl.b64 	%rd64, %rd63, 2;
	add.s64 	%rd65, %rd2, %rd64;
	ld.global.f32 	%f50, [%rd65];
	mad.lo.s64 	%rd66, %rd62, %rd24, %rd4;
	shl.b64 	%rd67, %rd66, 2;
	add.s64 	%rd68, %rd1, %rd67;
	ld.global.f32 	%f51, [%rd68];
	fma.rn.f32 	%f67, %f50, %f51, %f49;
	add.s64 	%rd69, %rd103, 4;
	and.b64  	%rd103, %rd69, 4294967295;
$L__BB0_7:
	setp.eq.s64 	%p6, %rd18, 0;
	@%p6 bra 	$L__BB0_12;
	setp.eq.s64 	%p7, %rd18, 1;
	@%p7 bra 	$L__BB0_10;
	add.s64 	%rd70, %rd103, %rd3;
	shl.b64 	%rd71, %rd70, 2;
	add.s64 	%rd72, %rd2, %rd71;
	ld.global.f32 	%f53, [%rd72];
	mad.lo.s64 	%rd73, %rd103, %rd24, %rd4;
	shl.b64 	%rd74, %rd73, 2;
	add.s64 	%rd75, %rd1, %rd74;
	ld.global.f32 	%f54, [%rd75];
	fma.rn.f32 	%f55, %f53, %f54, %f67;
	add.s64 	%rd76, %rd103, 1;
	and.b64  	%rd77, %rd76, 4294967295;
	add.s64 	%rd78, %rd77, %rd3;
	shl.b64 	%rd79, %rd78, 2;
	add.s64 	%rd80, %rd2, %rd79;
	ld.global.f32 	%f56, [%rd80];
	mad.lo.s64 	%rd81, %rd77, %rd24, %rd4;
	shl.b64 	%rd82, %rd81, 2;
	add.s64 	%rd83, %rd1, %rd82;
	ld.global.f32 	%f57, [%rd83];
	fma.rn.f32 	%f67, %f56, %f57, %f55;
	add.s64 	%rd84, %rd103, 2;
	and.b64  	%rd103, %rd84, 4294967295;
$L__BB0_10:
	and.b64  	%rd85, %rd24, 1;
	setp.eq.b64 	%p8, %rd85, 1;
	not.pred 	%p9, %p8;
	@%p9 bra 	$L__BB0_12;
	add.s64 	%rd86, %rd103, %rd3;
	shl.b64 	%rd87, %rd86, 2;
	add.s64 	%rd88, %rd2, %rd87;
	ld.global.f32 	%f58, [%rd88];
	mad.lo.s64 	%rd89, %rd103, %rd24, %rd4;
	shl.b64 	%rd90, %rd89, 2;
	add.s64 	%rd91, %rd1, %rd90;
	ld.global.f32 	%f59, [%rd91];
	fma.rn.f32 	%f67, %f58, %f59, %f67;
$L__BB0_12:
	ld.param.u64 	%rd98, [_Z5mmultPfS_S_m_param_2];
	cvta.to.global.u64 	%rd92, %rd98;
	cvt.u64.u32 	%rd93, %r1;
	cvt.s64.s32 	%rd94, %r2;
	mad.lo.s64 	%rd95, %rd24, %rd93, %rd94;
	shl.b64 	%rd96, %rd95, 2;
	add.s64 	%rd97, %rd92, %rd96;
	st.global.f32 	[%rd97], %f67;
	ret;

}
	// .globl	_Z7kernel2PfS_S_i
.visible .entry _Z7kernel2PfS_S_i(
	.param .u64 .ptr .align 1 _Z7kernel2PfS_S_i_param_0,
	.param .u64 .ptr .align 1 _Z7kernel2PfS_S_i_param_1,
	.param .u64 .ptr .align 1 _Z7kernel2PfS_S_i_param_2,
	.param .u32 _Z7kernel2PfS_S_i_param_3
)
{
	.reg .pred 	%p<10>;
	.reg .b32 	%r<39>;
	.reg .b32 	%f<68>;
	.reg .b64 	%rd<67>;

	ld.param.u64 	%rd14, [_Z7kernel2PfS_S_i_param_0];
	ld.param.u64 	%rd15, [_Z7kernel2PfS_S_i_param_1];
	ld.param.u32 	%r17, [_Z7kernel2PfS_S_i_param_3];
	cvta.to.global.u64 	%rd1, %rd15;
	cvta.to.global.u64 	%rd2, %rd14;
	mov.u32 	%r18, %ctaid.y;
	mov.u32 	%r19, %ntid.y;
	mov.u32 	%r20, %tid.y;
	mad.lo.s32 	%r1, %r18, %r19, %r20;
	mov.u32 	%r21, %ctaid.x;
	mov.u32 	%r22, %ntid.x;
	mov.u32 	%r23, %tid.x;
	mad.lo.s32 	%r2, %r21, %r22, %r23;
	setp.lt.s32 	%p1, %r17, 1;
	mov.f32 	%f67, 0f00000000;
	@%p1 bra 	$L__BB1_12;
	mul.lo.s32 	%r3, %r17, %r1;
	and.b32  	%r4, %r17, 7;
	setp.lt.u32 	%p2, %r17, 8;
	mov.f32 	%f67, 0f00000000;
	mov.b32 	%r37, 0;
	@%p2 bra 	$L__BB1_4;
	and.b32  	%r37, %r17, 2147483640;
	neg.s32 	%r35, %r37;
	mul.wide.u32 	%rd16, %r17, 4;
	add.s64 	%rd3, %rd1, %rd16;
	mul.wide.u32 	%rd17, %r17, 8;
	add.s64 	%rd4, %rd1, %rd17;
	mul.wide.u32 	%rd18, %r17, 12;
	add.s64 	%rd5, %rd1, %rd18;
	mul.wide.u32 	%rd19, %r17, 16;
	add.s64 	%rd6, %rd1, %rd19;
	mul.wide.u32 	%rd20, %r17, 20;
	add.s64 	%rd7, %rd1, %rd20;
	mul.wide.u32 	%rd21, %r17, 24;
	add.s64 	%rd8, %rd1, %rd21;
	mul.wide.u32 	%rd22, %r17, 28;
	add.s64 	%rd9, %rd1, %rd22;
	mul.wide.u32 	%rd23, %r3, 4;
	add.s64 	%rd24, %rd23, %rd2;
	add.s64 	%rd66, %rd24, 16;
	mov.f32 	%f67, 0f00000000;
	mov.u32 	%r34, %r2;
$L__BB1_3:
	.pragma "nounroll";
	mul.wide.s32 	%rd25, %r34, 4;
	add.s64 	%rd26, %rd3, %rd25;
	add.s64 	%rd27, %rd4, %rd25;
	add.s64 	%rd28, %rd5, %rd25;
	add.s64 	%rd29, %rd6, %rd25;
	add.s64 	%rd30, %rd7, %rd25;
	add.s64 	%rd31, %rd8, %rd25;
	add.s64 	%rd32, %rd9, %rd25;
	add.s64 	%rd33, %rd1, %rd25;
	ld.global.f32 	%f17, [%rd66+-16];
	ld.global.f32 	%f18, [%rd33];
	fma.rn.f32 	%f19, %f17, %f18, %f67;
	ld.global.f32 	%f20, [%rd66+-12];
	ld.global.f32 	%f21, [%rd26];
	fma.rn.f32 	%f22, %f20, %f21, %f19;
	ld.global.f32 	%f23, [%rd66+-8];
	ld.global.f32 	%f24, [%rd27];
	fma.rn.f32 	%f25, %f23, %f24, %f22;
	ld.global.f32 	%f26, [%rd66+-4];
	ld.global.f32 	%f27, [%rd28];
	fma.rn.f32 	%f28, %f26, %f27, %f25;
	ld.global.f32 	%f29, [%rd66];
	ld.global.f32 	%f30, [%rd29];
	fma.rn.f32 	%f31, %f29, %f30, %f28;
	ld.global.f32 	%f32, [%rd66+4];
	ld.global.f32 	%f33, [%rd30];
	fma.rn.f32 	%f34, %f32, %f33, %f31;
	ld.global.f32 	%f35, [%rd66+8];
	ld.global.f32 	%f36, [%rd31];
	fma.rn.f32 	%f37, %f35, %f36, %f34;
	ld.global.f32 	%f38, [%rd66+12];
	ld.global.f32 	%f39, [%rd32];
	fma.rn.f32 	%f67, %f38, %f39, %f37;
	add.s32 	%r35, %r35, 8;
	shl.b32 	%r25, %r17, 3;
	add.s32 	%r34, %r34, %r25;
	add.s64 	%rd66, %rd66, 32;
	setp.ne.s32 	%p3, %r35, 0;
	@%p3 bra 	$L__BB1_3;
$L__BB1_4:
	setp.eq.s32 	%p4, %r4, 0;
	@%p4 bra 	$L__BB1_12;
	and.b32  	%r12, %r17, 3;
	setp.lt.u32 	%p5, %r4, 4;
	@%p5 bra 	$L__BB1_7;
	add.s32 	%r26, %r37, %r3;
	mul.wide.u32 	%rd34, %r26, 4;
	add.s64 	%rd35, %rd2, %rd34;
	ld.global.f32 	%f41, [%rd35];
	mad.lo.s32 	%r27, %r37, %r17, %r2;
	mul.wide.s32 	%rd36, %r27, 4;
	add.s64 	%rd37, %rd1, %rd36;
	ld.global.f32 	%f42, [%rd37];
	fma.rn.f32 	%f43, %f41, %f42, %f67;
	cvt.u64.u32 	%rd38, %r3;
	cvt.u64.u32 	%rd39, %r37;
	add.s64 	%rd40, %rd39, %rd38;
	shl.b64 	%rd41, %rd40, 2;
	add.s64 	%rd42, %rd2, %rd41;
	ld.global.f32 	%f44, [%rd42+4];
	mul.wide.u32 	%rd43, %r17, 4;
	add.s64 	%rd44, %rd37, %rd43;
	ld.global.f32 	%f45, [%rd44];
	fma.rn.f32 	%f46, %f44, %f45, %f43;
	ld.global.f32 	%f47, [%rd42+8];
	add.s64 	%rd45, %rd44, %rd43;
	ld.global.f32 	%f48, [%rd45];
	fma.rn.f32 	%f49, %f47, %f48, %f46;
	ld.global.f32 	%f50, [%rd42+12];
	add.s64 	%rd46, %rd45, %rd43;
	ld.global.f32 	%f51, [%rd46];
	fma.rn.f32 	%f67, %f50, %f51, %f49;
	add.s32 	%r37, %r37, 4;
$L__BB1_7:
	setp.eq.s32 	%p6, %r12, 0;
	@%p6 bra 	$L__BB1_12;
	setp.eq.s32 	%p7, %r12, 1;
	@%p7 bra 	$L__BB1_10;
	add.s32 	%r28, %r37, %r3;
	mul.wide.u32 	%rd47, %r28, 4;
	add.s64 	%rd48, %rd2, %rd47;
	ld.global.f32 	%f53, [%rd48];
	mad.lo.s32 	%r29, %r37, %r17, %r2;
	mul.wide.s32 	%rd49, %r29, 4;
	add.s64 	%rd50, %rd1, %rd49;
	ld.global.f32 	%f54, [%rd50];
	fma.rn.f32 	%f55, %f53, %f54, %f67;
	cvt.u64.u32 	%rd51, %r3;
	cvt.u64.u32 	%rd52, %r37;
	add.s64 	%rd53, %rd52, %rd51;
	shl.b64 	%rd54, %rd53, 2;
	add.s64 	%rd55, %rd2, %rd54;
	ld.global.f32 	%f56, [%rd55+4];
	mul.wide.u32 	%rd56, %r17, 4;
	add.s64 	%rd57, %rd50, %rd56;
	ld.global.f32 	%f57, [%rd57];
	fma.rn.f32 	%f67, %f56, %f57, %f55;
	add.s32 	%r37, %r37, 2;
$L__BB1_10:
	and.b32  	%r30, %r17, 1;
	setp.eq.b32 	%p8, %r30, 1;
	not.pred 	%p9, %p8;
	@%p9 bra 	$L__BB1_12;
	add.s32 	%r31, %r37, %r3;
	mul.wide.u32 	%rd58, %r31, 4;
	add.s64 	%rd59, %rd2, %rd58;
	ld.global.f32 	%f58, [%rd59];
	mad.lo.s32 	%r32, %r37, %r17, %r2;
	mul.wide.s32 	%rd60, %r32, 4;
	add.s64 	%rd61, %rd1, %rd60;
	ld.global.f32 	%f59, [%rd61];
	fma.rn.f32 	%f67, %f58, %f59, %f67;
$L__BB1_12:
	ld.param.u64 	%rd65, [_Z7kernel2PfS_S_i_param_2];
	cvta.to.global.u64 	%rd62, %rd65;
	mad.lo.s32 	%r33, %r17, %r1, %r2;
	mul.wide.s32 	%rd63, %r33, 4;
	add.s64 	%rd64, %rd62, %rd63;
	st.global.f32 	[%rd64], %f67;
	ret;

}


// ===== COMPILED SASS (sm_100) =====

	.target	sm_100

	.elftype	@"ET_EXEC"


//--------------------- .note.nv.tkinfo           --------------------------
	.section	.note.nv.tkinfo,"",@"SHT_NOTE"
	.sectionflags	@"SHF_NOTE_NV_TKINFO"
	.tkinfo
        /*0018*/ 	.word	0x00000002
        /*0030*/ 	.string	""
        /*0030*/ 	.string	"ptxas"
        /*0030*/ 	.string	"Cuda compilation tools, release 13.0, V13.0.88"
        /*0030*/ 	.string	"Build cuda_13.0.r13.0/compiler.36424714_0"
        /*0030*/ 	.string	"-arch sm_100 -m 64 "



//--------------------- .note.nv.cuinfo           --------------------------
	.section	.note.nv.cuinfo,"",@"SHT_NOTE"
	.sectionflags	@"SHF_NOTE_NV_CUINFO"
        /*0018*/ 	.short	0x0002
        /*001a*/ 	.short	0x0064
        /*001c*/ 	.short	0x0082
	.zero		2


//--------------------- .nv.info                  --------------------------
	.section	.nv.info,"",@"SHT_CUDA_INFO"
	.align	4


	//----- nvinfo : EIATTR_REGCOUNT
	.align		4
        /*0000*/ 	.byte	0x04, 0x2f
        /*0002*/ 	.short	(.L_1 - .L_0)
	.align		4
.L_0:
        /*0004*/ 	.word	index@(_Z5mmultPfS_S_m)
        /*0008*/ 	.word	0x00000020


	//----- nvinfo : EIATTR_FRAME_SIZE
	.align		4
.L_1:
        /*000c*/ 	.byte	0x04, 0x11
        /*000e*/ 	.short	(.L_3 - .L_2)
	.align		4
.L_2:
        /*0010*/ 	.word	index@(_Z5mmultPfS_S_m)
        /*0014*/ 	.word	0x00000000


	//----- nvinfo : EIATTR_REGCOUNT
	.align		4
.L_3:
        /*0018*/ 	.byte	0x04, 0x2f
        /*001a*/ 	.short	(.L_5 - .L_4)
	.align		4
.L_4:
        /*001c*/ 	.word	index@(_Z7kernel2PfS_S_i)
        /*0020*/ 	.word	0x0000001e


	//----- nvinfo : EIATTR_FRAME_SIZE
	.align		4
.L_5:
        /*0024*/ 	.byte	0x04, 0x11
        /*0026*/ 	.short	(.L_7 - .L_6)
	.align		4
.L_6:
        /*0028*/ 	.word	index@(_Z7kernel2PfS_S_i)
        /*002c*/ 	.word	0x00000000


	//----- nvinfo : EIATTR_MIN_STACK_SIZE
	.align		4
.L_7:
        /*0030*/ 	.byte	0x04, 0x12
        /*0032*/ 	.short	(.L_9 - .L_8)
	.align		4
.L_8:
        /*0034*/ 	.word	index@(_Z7kernel2PfS_S_i)
        /*0038*/ 	.word	0x00000000


	//----- nvinfo : EIATTR_MIN_STACK_SIZE
	.align		4
.L_9:
        /*003c*/ 	.byte	0x04, 0x12
        /*003e*/ 	.short	(.L_11 - .L_10)
	.align		4
.L_10:
        /*0040*/ 	.word	index@(_Z5mmultPfS_S_m)
        /*0044*/ 	.word	0x00000000
.L_11:


//--------------------- .nv.compat                --------------------------
	.section	.nv.compat,"",@"SHT_CUDA_COMPAT_INFO"
	.align	4
        /*0000*/ 	.byte	0x02, 0x09, 0x00, 0x00, 0x02, 0x02, 0x01, 0x00, 0x02, 0x05, 0x05, 0x00, 0x03, 0x07, 0x01, 0x01
        /*0010*/ 	.byte	0x02, 0x03, 0x00, 0x00, 0x02, 0x06, 0x01, 0x00, 0x04, 0x0b, 0x08, 0x00, 0x09, 0x00, 0x00, 0x00
        /*0020*/ 	.byte	0x00, 0x00, 0x00, 0x00


//--------------------- .nv.info._Z7kernel2PfS_S_i --------------------------
	.section	.nv.info._Z7kernel2PfS_S_i,"",@"SHT_CUDA_INFO"
	.sectionflags	@""
	.align	4


	//----- nvinfo : EIATTR_CUDA_API_VERSION
	.align		4
        /*0000*/ 	.byte	0x04, 0x37
        /*0002*/ 	.short	(.L_13 - .L_12)
.L_12:
        /*0004*/ 	.word	0x00000082


	//----- nvinfo : EIATTR_KPARAM_INFO
	.align		4
.L_13:
        /*0008*/ 	.byte	0x04, 0x17
        /*000a*/ 	.short	(.L_15 - .L_14)
.L_14:
        /*000c*/ 	.word	0x00000000
        /*0010*/ 	.short	0x0003
        /*0012*/ 	.short	0x0018
        /*0014*/ 	.byte	0x00, 0xf0, 0x11, 0x00


	//----- nvinfo : EIATTR_KPARAM_INFO
	.align		4
.L_15:
        /*0018*/ 	.byte	0x04, 0x17
        /*001a*/ 	.short	(.L_17 - .L_16)
.L_16:
        /*001c*/ 	.word	0x00000000
        /*0020*/ 	.short	0x0002
        /*0022*/ 	.short	0x0010
        /*0024*/ 	.byte	0x00, 0xf5, 0x21, 0x00


	//----- nvinfo : EIATTR_KPARAM_INFO
	.align		4
.L_17:
        /*0028*/ 	.byte	0x04, 0x17
        /*002a*/ 	.short	(.L_19 - .L_18)
.L_18:
        /*002c*/ 	.word	0x00000000
        /*0030*/ 	.short	0x0001
        /*0032*/ 	.short	0x0008
        /*0034*/ 	.byte	0x00, 0xf5, 0x21, 0x00


	//----- nvinfo : EIATTR_KPARAM_INFO
	.align		4
.L_19:
        /*0038*/ 	.byte	0x04, 0x17
        /*003a*/ 	.short	(.L_21 - .L_20)
.L_20:
        /*003c*/ 	.word	0x00000000
        /*0040*/ 	.short	0x0000
        /*0042*/ 	.short	0x0000
        /*0044*/ 	.byte	0x00, 0xf5, 0x21, 0x00


	//----- nvinfo : EIATTR_SPARSE_MMA_MASK
	.align		4
.L_21:
        /*0048*/ 	.byte	0x03, 0x50
        /*004a*/ 	.short	0x0000


	//----- nvinfo : EIATTR_MAXREG_COUNT
	.align		4
        /*004c*/ 	.byte	0x03, 0x1b
        /*004e*/ 	.short	0x00ff


	//----- nvinfo : EIATTR_MERCURY_ISA_VERSION
	.align		4
        /*0050*/ 	.byte	0x03, 0x5f
        /*0052*/ 	.short	0x0101


	//----- nvinfo : EIATTR_VRC_CTA_INIT_COUNT
	.align		4
        /*0054*/ 	.byte	0x02, 0x4a
	.zero		1
	.zero		1


	//----- nvinfo : EIATTR_EXIT_INSTR_OFFSETS
	.align		4
        /*0058*/ 	.byte	0x04, 0x1c
        /*005a*/ 	.short	(.L_23 - .L_22)


	//   ....[0]....
.L_22:
        /*005c*/ 	.word	0x00000ab0


	//----- nvinfo : EIATTR_CBANK_PARAM_SIZE
	.align		4
.L_23:
        /*0060*/ 	.byte	0x03, 0x19
        /*0062*/ 	.short	0x001c


	//----- nvinfo : EIATTR_PARAM_CBANK
	.align		4
        /*0064*/ 	.byte	0x04, 0x0a
        /*0066*/ 	.short	(.L_25 - .L_24)
	.align		4
.L_24:
        /*0068*/ 	.word	index@(.nv.constant0._Z7kernel2PfS_S_i)
        /*006c*/ 	.short	0x0380
        /*006e*/ 	.short	0x001c


	//----- nvinfo : EIATTR_SW_WAR
	.align		4
.L_25:
        /*0070*/ 	.byte	0x04, 0x36
        /*0072*/ 	.short	(.L_27 - .L_26)
.L_26:
        /*0074*/ 	.word	0x00000008
.L_27:


//--------------------- .nv.info._Z5mmultPfS_S_m  --------------------------
	.section	.nv.info._Z5mmultPfS_S_m,"",@"SHT_CUDA_INFO"
	.sectionflags	@""
	.align	4


	//----- nvinfo : EIATTR_CUDA_API_VERSION
	.align		4
        /*0000*/ 	.byte	0x04, 0x37
        /*0002*/ 	.short	(.L_29 - .L_28)
.L_28:
        /*0004*/ 	.word	0x00000082


	//----- nvinfo : EIATTR_KPARAM_INFO
	.align		4
.L_29:
        /*0008*/ 	.byte	0x04, 0x17
        /*000a*/ 	.short	(.L_31 - .L_30)
.L_30:
        /*000c*/ 	.word	0x00000000
        /*0010*/ 	.short	0x0003
        /*0012*/ 	.short	0x0018
        /*0014*/ 	.byte	0x00, 0xf0, 0x21, 0x00


	//----- nvinfo : EIATTR_KPARAM_INFO
	.align		4
.L_31:
        /*0018*/ 	.byte	0x04, 0x17
        /*001a*/ 	.short	(.L_33 - .L_32)
.L_32:
        /*001c*/ 	.word	0x00000000
        /*0020*/ 	.short	0x0002
        /*0022*/ 	.short	0x0010
        /*0024*/ 	.byte	0x00, 0xf5, 0x21, 0x00


	//----- nvinfo : EIATTR_KPARAM_INFO
	.align		4
.L_33:
        /*0028*/ 	.byte	0x04, 0x17
        /*002a*/ 	.short	(.L_35 - .L_34)
.L_34:
        /*002c*/ 	.word	0x00000000
        /*0030*/ 	.short	0x0001
        /*0032*/ 	.short	0x0008
        /*0034*/ 	.byte	0x00, 0xf5, 0x21, 0x00


	//----- nvinfo : EIATTR_KPARAM_INFO
	.align		4
.L_35:
        /*0038*/ 	.byte	0x04, 0x17
        /*003a*/ 	.short	(.L_37 - .L_36)
.L_36:
        /*003c*/ 	.word	0x00000000
        /*0040*/ 	.short	0x0000
        /*0042*/ 	.short	0x0000
        /*0044*/ 	.byte	0x00, 0xf5, 0x21, 0x00


	//----- nvinfo : EIATTR_SPARSE_MMA_MASK
	.align		4
.L_37:
        /*0048*/ 	.byte	0x03, 0x50
        /*004a*/ 	.short	0x0000


	//----- nvinfo : EIATTR_MAXREG_COUNT
	.align		4
        /*004c*/ 	.byte	0x03, 0x1b
        /*004e*/ 	.short	0x00ff


	//----- nvinfo : EIATTR_MERCURY_ISA_VERSION
	.align		4
        /*0050*/ 	.byte	0x03, 0x5f
        /*0052*/ 	.short	0x0101


	//----- nvinfo : EIATTR_VRC_CTA_INIT_COUNT
	.align		4
        /*0054*/ 	.byte	0x02, 0x4a
	.zero		1
	.zero		1


	//----- nvinfo : EIATTR_EXIT_INSTR_OFFSETS
	.align		4
        /*0058*/ 	.byte	0x04, 0x1c
        /*005a*/ 	.short	(.L_39 - .L_38)


	//   ....[0]....
.L_38:
        /*005c*/ 	.word	0x00000d50


	//----- nvinfo : EIATTR_CBANK_PARAM_SIZE
	.align		4
.L_39:
        /*0060*/ 	.byte	0x03, 0x19
        /*0062*/ 	.short	0x0020


	//----- nvinfo : EIATTR_PARAM_CBANK
	.align		4
        /*0064*/ 	.byte	0x04, 0x0a
        /*0066*/ 	.short	(.L_41 - .L_40)
	.align		4
.L_40:
        /*0068*/ 	.word	index@(.nv.constant0._Z5mmultPfS_S_m)
        /*006c*/ 	.short	0x0380
        /*006e*/ 	.short	0x0020


	//----- nvinfo : EIATTR_SW_WAR
	.align		4
.L_41:
        /*0070*/ 	.byte	0x04, 0x36
        /*0072*/ 	.short	(.L_43 - .L_42)
.L_42:
        /*0074*/ 	.word	0x00000008
.L_43:


//--------------------- .nv.callgraph             --------------------------
	.section	.nv.callgraph,"",@"SHT_CUDA_CALLGRAPH"
	.align	4
	.sectionentsize	8
	.align		4
        /*0000*/ 	.word	0x00000000
	.align		4
        /*0004*/ 	.word	0xffffffff
	.align		4
        /*0008*/ 	.word	0x00000000
	.align		4
        /*000c*/ 	.word	0xfffffffe
	.align		4
        /*0010*/ 	.word	0x00000000
	.align		4
        /*0014*/ 	.word	0xfffffffd
	.align		4
        /*0018*/ 	.word	0x00000000
	.align		4
        /*001c*/ 	.word	0xfffffffc


//--------------------- .text._Z7kernel2PfS_S_i   --------------------------
	.section	.text._Z7kernel2PfS_S_i,"ax",@progbits
	.align	128
        .global         _Z7kernel2PfS_S_i
        .type           _Z7kernel2PfS_S_i,@function
        .size           _Z7kernel2PfS_S_i,(.L_x_11 - _Z7kernel2PfS_S_i)
        .other          _Z7kernel2PfS_S_i,@"STO_CUDA_ENTRY STV_DEFAULT"
_Z7kernel2PfS_S_i:
.text._Z7kernel2PfS_S_i:
[----:B------:R-:W-:Y:S01]  /*0000*/  LDC R1, c[0x0][0x37c] ;  /* 0x0000df00ff017b82 */ /* 0x000fe20000000800 */
[----:B------:R-:W0:Y:S01]  /*0010*/  S2R R3, SR_TID.Y ;  /* 0x0000000000037919 */ /* 0x000e220000002200 */
[----:B------:R-:W1:Y:S06]  /*0020*/  LDCU UR18, c[0x0][0x398] ;  /* 0x00007300ff1277ac */ /* 0x000e6c0008000800 */
[----:B------:R-:W0:Y:S01]  /*0030*/  LDC R0, c[0x0][0x364] ;  /* 0x0000d900ff007b82 */ /* 0x000e220000000800 */
[----:B------:R-:W-:Y:S01]  /*0040*/  HFMA2 R12, -RZ, RZ, 0, 0 ;  /* 0x00000000ff0c7431 */ /* 0x000fe200000001ff */
[----:B------:R-:W2:Y:S01]  /*0050*/  S2R R2, SR_TID.X ;  /* 0x0000000000027919 */ /* 0x000ea20000002100 */
[----:B------:R-:W3:Y:S05]  /*0060*/  LDCU.64 UR16, c[0x0][0x358] ;  /* 0x00006b00ff1077ac */ /* 0x000eea0008000a00 */
[----:B------:R-:W0:Y:S08]  /*0070*/  S2UR UR4, SR_CTAID.Y ;  /* 0x00000000000479c3 */ /* 0x000e300000002600 */
[----:B------:R-:W2:Y:S01]  /*0080*/  S2UR UR5, SR_CTAID.X ;  /* 0x00000000000579c3 */ /* 0x000ea20000002500 */
[----:B-1----:R-:W-:-:S07]  /*0090*/  UISETP.GE.AND UP0, UPT, UR18, 0x1, UPT ;  /* 0x000000011200788c */ /* 0x002fce000bf06270 */
[----:B------:R-:W2:Y:S01]  /*00a0*/  LDC R13, c[0x0][0x360] ;  /* 0x0000d800ff0d7b82 */ /* 0x000ea20000000800 */
[----:B0-----:R-:W-:Y:S02]  /*00b0*/  IMAD R0, R0, UR4, R3 ;  /* 0x0000000400007c24 */ /* 0x001fe4000f8e0203 */
[----:B--2---:R-:W-:Y:S01]  /*00c0*/  IMAD R13, R13, UR5, R2 ;  /* 0x000000050d0d7c24 */ /* 0x004fe2000f8e0202 */
[----:B---3--:R-:W-:Y:S06]  /*00d0*/  BRA.U !UP0, `(.L_x_0) ;  /* 0x0000000908647547 */ /* 0x008fec000b800000 */
[----:B------:R-:W-:Y:S02]  /*00e0*/  UISETP.GE.U32.AND UP1, UPT, UR18, 0x8, UPT ;  /* 0x000000081200788c */ /* 0x000fe4000bf26070 */
[----:B------:R-:W-:Y:S01]  /*00f0*/  IMAD R5, R0, UR18, RZ ;  /* 0x0000001200057c24 */ /* 0x000fe2000f8e02ff */
[----:B------:R-:W-:Y:S01]  /*0100*/  ULOP3.LUT UR19, UR18, 0x7, URZ, 0xc0, !UPT ;  /* 0x0000000712137892 */ /* 0x000fe2000f8ec0ff */
[----:B------:R-:W-:Y:S01]  /*0110*/  MOV R12, RZ ;  /* 0x000000ff000c7202 */ /* 0x000fe20000000f00 */
[----:B------:R-:W-:Y:S02]  /*0120*/  UMOV UR4, URZ ;  /* 0x000000ff00047c82 */ /* 0x000fe40008000000 */
[----:B------:R-:W-:Y:S02]  /*0130*/  UISETP.NE.AND UP0, UPT, UR19, URZ, UPT ;  /* 0x000000ff1300728c */ /* 0x000fe4000bf05270 */
[----:B------:R-:W-:Y:S09]  /*0140*/  BRA.U !UP1, `(.L_x_1) ;  /* 0x0000000509087547 */ /* 0x000ff2000b800000 */
[----:B------:R-:W0:Y:S01]  /*0150*/  LDCU.128 UR20, c[0x0][0x380] ;  /* 0x00007000ff1477ac */ /* 0x000e220008000c00 */
[----:B------:R-:W-:Y:S02]  /*0160*/  MOV R12, RZ ;  /* 0x000000ff000c7202 */ /* 0x000fe40000000f00 */
[----:B------:R-:W-:Y:S01]  /*0170*/  MOV R14, R13 ;  /* 0x0000000d000e7202 */ /* 0x000fe20000000f00 */
[----:B------:R-:W-:-:S04]  /*0180*/  ULOP3.LUT UR4, UR18, 0x7ffffff8, URZ, 0xc0, !UPT ;  /* 0x7ffffff812047892 */ /* 0x000fc8000f8ec0ff */
[----:B------:R-:W-:Y:S01]  /*0190*/  UIADD3 UR5, UPT, UPT, -UR4, URZ, URZ ;  /* 0x000000ff04057290 */ /* 0x000fe2000fffe1ff */
[----:B0-----:R-:W-:Y:S01]  /*01a0*/  MOV R2, UR20 ;  /* 0x0000001400027c02 */ /* 0x001fe20008000f00 */
[----:B------:R-:W-:Y:S01]  /*01b0*/  UIMAD.WIDE.U32 UR6, UR18, 0xc, UR22 ;  /* 0x0000000c120678a5 */ /* 0x000fe2000f8e0016 */
[----:B------:R-:W-:Y:S01]  /*01c0*/  MOV R3, UR21 ;  /* 0x0000001500037c02 */ /* 0x000fe20008000f00 */
[----:B------:R-:W-:Y:S02]  /*01d0*/  UIMAD.WIDE.U32 UR8, UR18, 0x10, UR22 ;  /* 0x00000010120878a5 */ /* 0x000fe4000f8e0016 */
[----:B------:R-:W-:Y:S01]  /*01e0*/  UIMAD.WIDE.U32 UR10, UR18, 0x14, UR22 ;  /* 0x00000014120a78a5 */ /* 0x000fe2000f8e0016 */
[----:B------:R-:W-:Y:S01]  /*01f0*/  IMAD.WIDE.U32 R2, R5, 0x4, R2 ;  /* 0x0000000405027825 */ /* 0x000fe200078e0002 */
[----:B------:R-:W-:Y:S02]  /*0200*/  UIMAD.WIDE.U32 UR12, UR18, 0x18, UR22 ;  /* 0x00000018120c78a5 */ /* 0x000fe4000f8e0016 */
[----:B------:R-:W-:Y:S01]  /*0210*/  UIMAD.WIDE.U32 UR14, UR18, 0x1c, UR22 ;  /* 0x0000001c120e78a5 */ /* 0x000fe2000f8e0016 */
[----:B------:R-:W-:-:S04]  /*0220*/  IADD3 R2, P0, PT, R2, 0x10, RZ ;  /* 0x0000001002027810 */ /* 0x000fc80007f1e0ff */
[----:B------:R-:W-:-:S09]  /*0230*/  IADD3.X R3, PT, PT, RZ, R3, RZ, P0, !PT ;  /* 0x00000003ff037210 */ /* 0x000fd200007fe4ff */
.L_x_2:
[----:B------:R-:W-:Y:S01]  /*0240*/  HFMA2 R23, -RZ, RZ, 0, 2.384185791015625e-07 ;  /* 0x00000004ff177431 */ /* 0x000fe200000001ff */
[----:B------:R-:W-:Y:S01]  /*0250*/  UIMAD.WIDE.U32 UR24, UR18, 0x4, UR22 ;  /* 0x00000004121878a5 */ /* 0x000fe2000f8e0016 */
[----:B------:R-:W2:Y:S01]  /*0260*/  LDG.E R21, desc[UR16][R2.64+-0x10] ;  /* 0xfffff01002157981 */ /* 0x000ea2000c1e1900 */
[----:B------:R-:W-:Y:S01]  /*0270*/  UIMAD.WIDE.U32 UR20, UR18, 0x8, UR22 ;  /* 0x00000008121478a5 */ /* 0x000fe2000f8e0016 */
[----:B------:R-:W-:Y:S02]  /*0280*/  IMAD.MOV.U32 R11, RZ, RZ, 0x4 ;  /* 0x00000004ff0b7424 */ /* 0x000fe400078e00ff */
[----:B------:R-:W-:Y:S01]  /*0290*/  HFMA2 R7, -RZ, RZ, 0, 2.384185791015625e-07 ;  /* 0x00000004ff077431 */ /* 0x000fe200000001ff */
[----:B------:R-:W3:Y:S01]  /*02a0*/  LDG.E R19, desc[UR16][R2.64+-0xc] ;  /* 0xfffff41002137981 */ /* 0x000ee2000c1e1900 */
[----:B------:R-:W-:Y:S02]  /*02b0*/  MOV R8, UR24 ;  /* 0x0000001800087c02 */ /* 0x000fe40008000f00 */
[----:B------:R-:W-:Y:S01]  /*02c0*/  MOV R9, UR25 ;  /* 0x0000001900097c02 */ /* 0x000fe20008000f00 */
[C---:B------:R-:W-:Y:S01]  /*02d0*/  IMAD.WIDE R22, R14.reuse, R23, UR22 ;  /* 0x000000160e167e25 */ /* 0x040fe2000f8e0217 */
[----:B------:R-:W-:Y:S01]  /*02e0*/  MOV R24, UR20 ;  /* 0x0000001400187c02 */ /* 0x000fe20008000f00 */
[----:B------:R-:W4:Y:S01]  /*02f0*/  LDG.E R17, desc[UR16][R2.64+-0x8] ;  /* 0xfffff81002117981 */ /* 0x000f22000c1e1900 */
[----:B------:R-:W-:Y:S01]  /*0300*/  MOV R25, UR21 ;  /* 0x0000001500197c02 */ /* 0x000fe20008000f00 */
[----:B------:R-:W-:-:S02]  /*0310*/  IMAD.WIDE R8, R14, 0x4, R8 ;  /* 0x000000040e087825 */ /* 0x000fc400078e0208 */
[----:B------:R-:W2:Y:S02]  /*0320*/  LDG.E R22, desc[UR16][R22.64] ;  /* 0x0000001016167981 */ /* 0x000ea4000c1e1900 */
[C---:B------:R-:W-:Y:S01]  /*0330*/  IMAD.WIDE R24, R14.reuse, 0x4, R24 ;  /* 0x000000040e187825 */ /* 0x040fe200078e0218 */
[----:B------:R-:W-:Y:S01]  /*0340*/  MOV R5, 0x4 ;  /* 0x0000000400057802 */ /* 0x000fe20000000f00 */
[----:B------:R0:W3:Y:S02]  /*0350*/  LDG.E R20, desc[UR16][R8.64] ;  /* 0x0000001008147981 */ /* 0x0000e4000c1e1900 */
[C---:B------:R-:W-:Y:S02]  /*0360*/  IMAD.WIDE R10, R14.reuse, R11, UR6 ;  /* 0x000000060e0a7e25 */ /* 0x040fe4000f8e020b */
[----:B------:R-:W4:Y:S02]  /*0370*/  LDG.E R18, desc[UR16][R24.64] ;  /* 0x0000001018127981 */ /* 0x000f24000c1e1900 */
[----:B------:R-:W-:-:S04]  /*0380*/  IMAD.WIDE R4, R14, R5, UR8 ;  /* 0x000000080e047e25 */ /* 0x000fc8000f8e0205 */
[----:B------:R-:W-:Y:S01]  /*0390*/  HFMA2 R27, -RZ, RZ, 0, 2.384185791015625e-07 ;  /* 0x00000004ff1b7431 */ /* 0x000fe200000001ff */
[----:B------:R1:W5:Y:S01]  /*03a0*/  LDG.E R16, desc[UR16][R10.64] ;  /* 0x000000100a107981 */ /* 0x000362000c1e1900 */
[----:B0-----:R-:W-:-:S03]  /*03b0*/  MOV R9, 0x4 ;  /* 0x0000000400097802 */ /* 0x001fc60000000f00 */
[----:B------:R-:W5:Y:S01]  /*03c0*/  LDG.E R15, desc[UR16][R2.64+-0x4] ;  /* 0xfffffc10020f7981 */ /* 0x000f62000c1e1900 */
[----:B------:R-:W-:-:S03]  /*03d0*/  IMAD.WIDE R6, R14, R7, UR10 ;  /* 0x0000000a0e067e25 */ /* 0x000fc6000f8e0207 */
[----:B------:R0:W5:Y:S01]  /*03e0*/  LDG.E R4, desc[UR16][R4.64] ;  /* 0x0000001004047981 */ /* 0x000162000c1e1900 */
[----:B------:R-:W-:-:S03]  /*03f0*/  IMAD.WIDE R8, R14, R9, UR12 ;  /* 0x0000000c0e087e25 */ /* 0x000fc6000f8e0209 */
[----:B------:R-:W5:Y:S01]  /*0400*/  LDG.E R23, desc[UR16][R2.64] ;  /* 0x0000001002177981 */ /* 0x000f62000c1e1900 */
[----:B-1----:R-:W-:-:S03]  /*0410*/  IMAD.WIDE R10, R14, R27, UR14 ;  /* 0x0000000e0e0a7e25 */ /* 0x002fc6000f8e021b */
[----:B------:R-:W5:Y:S04]  /*0420*/  LDG.E R7, desc[UR16][R6.64] ;  /* 0x0000001006077981 */ /* 0x000f68000c1e1900 */
[----:B------:R-:W5:Y:S04]  /*0430*/  LDG.E R24, desc[UR16][R2.64+0x4] ;  /* 0x0000041002187981 */ /* 0x000f68000c1e1900 */
[----:B------:R-:W5:Y:S04]  /*0440*/  LDG.E R8, desc[UR16][R8.64] ;  /* 0x0000001008087981 */ /* 0x000f68000c1e1900 */
[----:B------:R-:W5:Y:S04]  /*0450*/  LDG.E R25, desc[UR16][R2.64+0x8] ;  /* 0x0000081002197981 */ /* 0x000f68000c1e1900 */
[----:B------:R-:W5:Y:S04]  /*0460*/  LDG.E R10, desc[UR16][R10.64] ;  /* 0x000000100a0a7981 */ /* 0x000f68000c1e1900 */
[----:B------:R1:W5:Y:S01]  /*0470*/  LDG.E R27, desc[UR16][R2.64+0xc] ;  /* 0x00000c10021b7981 */ /* 0x000362000c1e1900 */
[----:B------:R-:W-:-:S04]  /*0480*/  UIADD3 UR5, UPT, UPT, UR5, 0x8, URZ ;  /* 0x0000000805057890 */ /* 0x000fc8000fffe0ff */
[----:B------:R-:W-:Y:S01]  /*0490*/  UISETP.NE.AND UP1, UPT, UR5, URZ, UPT ;  /* 0x000000ff0500728c */ /* 0x000fe2000bf25270 */
[----:B0-----:R-:W-:Y:S02]  /*04a0*/  MOV R5, UR18 ;  /* 0x0000001200057c02 */ /* 0x001fe40008000f00 */
[----:B-1----:R-:W-:Y:S02]  /*04b0*/  IADD3 R2, P0, PT, R2, 0x20, RZ ;  /* 0x0000002002027810 */ /* 0x002fe40007f1e0ff */
[----:B------:R-:W-:Y:S02]  /*04c0*/  LEA R14, R5, R14, 0x3 ;  /* 0x0000000e050e7211 */ /* 0x000fe400078e18ff */
[----:B------:R-:W-:Y:S01]  /*04d0*/  IADD3.X R3, PT, PT, RZ, R3, RZ, P0, !PT ;  /* 0x00000003ff037210 */ /* 0x000fe200007fe4ff */
[----:B--2---:R-:W-:-:S04]  /*04e0*/  FFMA R22, R21, R22, R12 ;  /* 0x0000001615167223 */ /* 0x004fc8000000000c */
[----:B---3--:R-:W-:-:S04]  /*04f0*/  FFMA R20, R19, R20, R22 ;  /* 0x0000001413147223 */ /* 0x008fc80000000016 */
[----:B----4-:R-:W-:-:S04]  /*0500*/  FFMA R18, R17, R18, R20 ;  /* 0x0000001211127223 */ /* 0x010fc80000000014 */
[----:B-----5:R-:W-:-:S04]  /*0510*/  FFMA R16, R15, R16, R18 ;  /* 0x000000100f107223 */ /* 0x020fc80000000012 */
[----:B------:R-:W-:-:S04]  /*0520*/  FFMA R23, R23, R4, R16 ;  /* 0x0000000417177223 */ /* 0x000fc80000000010 */
[----:B------:R-:W-:-:S04]  /*0530*/  FFMA R24, R24, R7, R23 ;  /* 0x0000000718187223 */ /* 0x000fc80000000017 */
[----:B------:R-:W-:-:S04]  /*0540*/  FFMA R8, R25, R8, R24 ;  /* 0x0000000819087223 */ /* 0x000fc80000000018 */
[----:B------:R-:W-:Y:S01]  /*0550*/  FFMA R12, R27, R10, R8 ;  /* 0x0000000a1b0c7223 */ /* 0x000fe20000000008 */
[----:B------:R-:W-:Y:S06]  /*0560*/  BRA.U UP1, `(.L_x_2) ;  /* 0xfffffffd01347547 */ /* 0x000fec000b83ffff */
.L_x_1:
[----:B------:R-:W-:Y:S05]  /*0570*/  BRA.U !UP0, `(.L_x_0) ;  /* 0x00000005083c7547 */ /* 0x000fea000b800000 */
[----:B------:R-:W-:Y:S01]  /*0580*/  UISETP.GE.U32.AND UP0, UPT, UR19, 0x4, UPT ;  /* 0x000000041300788c */ /* 0x000fe2000bf06070 */
[----:B------:R-:W-:Y:S01]  /*0590*/  IMAD R2, R0, UR18, RZ ;  /* 0x0000001200027c24 */ /* 0x000fe2000f8e02ff */
[----:B------:R-:W-:-:S04]  /*05a0*/  ULOP3.LUT UR5, UR18, 0x3, URZ, 0xc0, !UPT ;  /* 0x0000000312057892 */ /* 0x000fc8000f8ec0ff */
[----:B------:R-:W-:-:S03]  /*05b0*/  UISETP.NE.AND UP1, UPT, UR5, URZ, UPT ;  /* 0x000000ff0500728c */ /* 0x000fc6000bf25270 */
[----:B------:R-:W-:Y:S08]  /*05c0*/  BRA.U !UP0, `(.L_x_3) ;  /* 0x00000001087c7547 */ /* 0x000ff0000b800000 */
[----:B------:R-:W0:Y:S01]  /*05d0*/  LDC.64 R6, c[0x0][0x388] ;  /* 0x0000e200ff067b82 */ /* 0x000e220000000a00 */
[----:B------:R-:W1:Y:S01]  /*05e0*/  LDCU.64 UR6, c[0x0][0x380] ;  /* 0x00007000ff0677ac */ /* 0x000e620008000a00 */
[----:B------:R-:W-:Y:S01]  /*05f0*/  MOV R4, UR4 ;  /* 0x0000000400047c02 */ /* 0x000fe20008000f00 */
[C---:B------:R-:W-:Y:S01]  /*0600*/  VIADD R3, R2.reuse, UR4 ;  /* 0x0000000402037c36 */ /* 0x040fe20008000000 */
[----:B------:R-:W-:Y:S02]  /*0610*/  MOV R11, UR18 ;  /* 0x00000012000b7c02 */ /* 0x000fe40008000f00 */
[----:B------:R-:W-:Y:S01]  /*0620*/  IADD3 R14, P0, PT, R2, UR4, RZ ;  /* 0x00000004020e7c10 */ /* 0x000fe2000ff1e0ff */
[----:B------:R-:W-:Y:S01]  /*0630*/  IMAD R5, R4, UR18, R13 ;  /* 0x0000001204057c24 */ /* 0x000fe2000f8e020d */
[----:B------:R-:W2:Y:S01]  /*0640*/  LDC.64 R8, c[0x0][0x380] ;  /* 0x0000e000ff087b82 */ /* 0x000ea20000000a00 */
[----:B------:R-:W-:Y:S02]  /*0650*/  MOV R15, UR18 ;  /* 0x00000012000f7c02 */ /* 0x000fe40008000f00 */
[----:B------:R-:W-:Y:S01]  /*0660*/  MOV R17, UR18 ;  /* 0x0000001200117c02 */ /* 0x000fe20008000f00 */
[----:B0-----:R-:W-:-:S04]  /*0670*/  IMAD.WIDE R6, R5, 0x4, R6 ;  /* 0x0000000405067825 */ /* 0x001fc800078e0206 */
[----:B------:R-:W-:Y:S02]  /*0680*/  IMAD.WIDE.U32 R10, R11, 0x4, R6 ;  /* 0x000000040b0a7825 */ /* 0x000fe400078e0006 */
[----:B------:R-:W3:Y:S02]  /*0690*/  LDG.E R6, desc[UR16][R6.64] ;  /* 0x0000001006067981 */ /* 0x000ee4000c1e1900 */
[----:B--2---:R-:W-:Y:S01]  /*06a0*/  IMAD.WIDE.U32 R8, R3, 0x4, R8 ;  /* 0x0000000403087825 */ /* 0x004fe200078e0008 */
[----:B------:R-:W-:Y:S02]  /*06b0*/  IADD3.X R3, PT, PT, RZ, RZ, RZ, P0, !PT ;  /* 0x000000ffff037210 */ /* 0x000fe400007fe4ff */
[----:B-1----:R-:W-:-:S03]  /*06c0*/  LEA R4, P0, R14, UR6, 0x2 ;  /* 0x000000060e047c11 */ /* 0x002fc6000f8010ff */
[----:B------:R-:W3:Y:S01]  /*06d0*/  LDG.E R9, desc[UR16][R8.64] ;  /* 0x0000001008097981 */ /* 0x000ee2000c1e1900 */
[----:B------:R-:W-:Y:S01]  /*06e0*/  LEA.HI.X R5, R14, UR7, R3, 0x2, P0 ;  /* 0x000000070e057c11 */ /* 0x000fe200080f1403 */
[----:B------:R-:W-:Y:S02]  /*06f0*/  IMAD.WIDE.U32 R14, R15, 0x4, R10 ;  /* 0x000000040f0e7825 */ /* 0x000fe400078e000a */
[----:B------:R-:W2:Y:S04]  /*0700*/  LDG.E R3, desc[UR16][R10.64] ;  /* 0x000000100a037981 */ /* 0x000ea8000c1e1900 */
[----:B------:R-:W2:Y:S01]  /*0710*/  LDG.E R18, desc[UR16][R4.64+0x4] ;  /* 0x0000041004127981 */ /* 0x000ea2000c1e1900 */
[----:B------:R-:W-:-:S03]  /*0720*/  IMAD.WIDE.U32 R16, R17, 0x4, R14 ;  /* 0x0000000411107825 */ /* 0x000fc600078e000e */
[----:B------:R-:W4:Y:S04]  /*0730*/  LDG.E R19, desc[UR16][R14.64] ;  /* 0x000000100e137981 */ /* 0x000f28000c1e1900 */
[----:B------:R-:W4:Y:S04]  /*0740*/  LDG.E R20, desc[UR16][R4.64+0x8] ;  /* 0x0000081004147981 */ /* 0x000f28000c1e1900 */
[----:B------:R-:W5:Y:S04]  /*0750*/  LDG.E R22, desc[UR16][R4.64+0xc] ;  /* 0x00000c1004167981 */ /* 0x000f68000c1e1900 */
[----:B------:R-:W5:Y:S01]  /*0760*/  LDG.E R16, desc[UR16][R16.64] ;  /* 0x0000001010107981 */ /* 0x000f62000c1e1900 */
[----:B------:R-:W-:Y:S01]  /*0770*/  UIADD3 UR4, UPT, UPT, UR4, 0x4, URZ ;  /* 0x0000000404047890 */ /* 0x000fe2000fffe0ff */
[----:B---3--:R-:W-:-:S04]  /*0780*/  FFMA R9, R9, R6, R12 ;  /* 0x0000000609097223 */ /* 0x008fc8000000000c */
[----:B--2---:R-:W-:-:S04]  /*0790*/  FFMA R3, R18, R3, R9 ;  /* 0x0000000312037223 */ /* 0x004fc80000000009 */
[----:B----4-:R-:W-:-:S04]  /*07a0*/  FFMA R3, R20, R19, R3 ;  /* 0x0000001314037223 */ /* 0x010fc80000000003 */
[----:B-----5:R-:W-:-:S07]  /*07b0*/  FFMA R12, R22, R16, R3 ;  /* 0x00000010160c7223 */ /* 0x020fce0000000003 */
.L_x_3:
[----:B------:R-:W-:Y:S05]  /*07c0*/  BRA.U !UP1, `(.L_x_0) ;  /* 0x0000000109a87547 */ /* 0x000fea000b800000 */
[----:B------:R-:W-:Y:S01]  /*07d0*/  UISETP.NE.AND UP0, UPT, UR5, 0x1, UPT ;  /* 0x000000010500788c */ /* 0x000fe2000bf05270 */
[----:B------:R-:W-:Y:S01]  /*07e0*/  MOV R4, UR4 ;  /* 0x0000000400047c02 */ /* 0x000fe20008000f00 */
[----:B------:R-:W-:Y:S02]  /*07f0*/  ULOP3.LUT UR5, UR18, 0x1, URZ, 0xc0, !UPT ;  /* 0x0000000112057892 */ /* 0x000fe4000f8ec0ff */
[----:B------:R-:W-:Y:S02]  /*0800*/  MOV R17, UR18 ;  /* 0x0000001200117c02 */ /* 0x000fe40008000f00 */
[----:B------:R-:W-:Y:S01]  /*0810*/  UISETP.NE.U32.AND UP1, UPT, UR5, 0x1, UPT ;  /* 0x000000010500788c */ /* 0x000fe2000bf25070 */
[----:B------:R-:W-:-:S04]  /*0820*/  PLOP3.LUT P1, PT, PT, PT, UP0, 0x80, 0x8 ;  /* 0x000000000008781c */ /* 0x000fc80003f2f008 */
[----:B------:R-:W0:Y:S01]  /*0830*/  @UP0 LDCU.128 UR8, c[0x0][0x380] ;  /* 0x00007000ff0807ac */ /* 0x000e220008000c00 */
[----:B------:R-:W-:Y:S01]  /*0840*/  PLOP3.LUT P0, PT, PT, PT, UP1, 0x80, 0x8 ;  /* 0x000000000008781c */ /* 0x000fe20003f0f018 */
[----:B------:R-:W1:Y:S04]  /*0850*/  @UP0 LDCU.64 UR6, c[0x0][0x380] ;  /* 0x00007000ff0607ac */ /* 0x000e680008000a00 */
[----:B------:R-:W2:Y:S03]  /*0860*/  @!UP1 LDCU.128 UR12, c[0x0][0x380] ;  /* 0x00007000ff0c97ac */ /* 0x000ea60008000c00 */
[C---:B------:R-:W-:Y:S02]  /*0870*/  @P1 IADD3 R3, PT, PT, R2.reuse, UR4, RZ ;  /* 0x0000000402031c10 */ /* 0x040fe4000fffe0ff */
[----:B------:R-:W-:Y:S01]  /*0880*/  @P1 IADD3 R5, P2, PT, R2, UR4, RZ ;  /* 0x0000000402051c10 */ /* 0x000fe2000ff5e0ff */
[----:B------:R-:W-:-:S03]  /*0890*/  @UP0 UIADD3 UR4, UPT, UPT, UR4, 0x2, URZ ;  /* 0x0000000204040890 */ /* 0x000fc6000fffe0ff */
[----:B------:R-:W-:Y:S02]  /*08a0*/  @P1 IADD3.X R8, PT, PT, RZ, RZ, RZ, P2, !PT ;  /* 0x000000ffff081210 */ /* 0x000fe400017fe4ff */
[----:B0-----:R-:W-:Y:S01]  /*08b0*/  MOV R14, UR8 ;  /* 0x00000008000e7c02 */ /* 0x001fe20008000f00 */
[----:B------:R-:W-:Y:S01]  /*08c0*/  IMAD.U32 R6, RZ, RZ, UR10 ;  /* 0x0000000aff067e24 */ /* 0x000fe2000f8e00ff */
[----:B------:R-:W-:Y:S02]  /*08d0*/  MOV R15, UR9 ;  /* 0x00000009000f7c02 */ /* 0x000fe40008000f00 */
[----:B------:R-:W-:Y:S01]  /*08e0*/  MOV R7, UR11 ;  /* 0x0000000b00077c02 */ /* 0x000fe20008000f00 */
[----:B------:R-:W-:-:S04]  /*08f0*/  @P1 IMAD.WIDE.U32 R14, R3, 0x4, R14 ;  /* 0x00000004030e1825 */ /* 0x000fc800078e000e */
[----:B------:R-:W-:Y:S01]  /*0900*/  @P1 IMAD R3, R4, UR18, R13 ;  /* 0x0000001204031c24 */ /* 0x000fe2000f8e020d */
[----:B-1----:R-:W-:Y:S02]  /*0910*/  @P1 LEA R4, P2, R5, UR6, 0x2 ;  /* 0x0000000605041c11 */ /* 0x002fe4000f8410ff */
[----:B------:R-:W-:Y:S01]  /*0920*/  MOV R18, UR4 ;  /* 0x0000000400127c02 */ /* 0x000fe20008000f00 */
[----:B------:R-:W-:Y:S01]  /*0930*/  @P1 IMAD.WIDE R6, R3, 0x4, R6 ;  /* 0x0000000403061825 */ /* 0x000fe200078e0206 */
[----:B------:R-:W-:Y:S01]  /*0940*/  @P1 LEA.HI.X R5, R5, UR7, R8, 0x2, P2 ;  /* 0x0000000705051c11 */ /* 0x000fe200090f1408 */
[----:B------:R-:W3:Y:S01]  /*0950*/  @P1 LDG.E R3, desc[UR16][R14.64] ;  /* 0x000000100e031981 */ /* 0x000ee2000c1e1900 */
[----:B--2---:R-:W-:Y:S01]  /*0960*/  MOV R8, UR12 ;  /* 0x0000000c00087c02 */ /* 0x004fe20008000f00 */
[----:B------:R-:W-:Y:S01]  /*0970*/  @!P0 IMAD R21, R18, UR18, R13 ;  /* 0x0000001212158c24 */ /* 0x000fe2000f8e020d */
[----:B------:R-:W-:Y:S01]  /*0980*/  MOV R9, UR13 ;  /* 0x0000000d00097c02 */ /* 0x000fe20008000f00 */
[----:B------:R-:W-:Y:S01]  /*0990*/  @P1 IMAD.WIDE.U32 R16, R17, 0x4, R6 ;  /* 0x0000000411101825 */ /* 0x000fe200078e0006 */
[----:B------:R-:W-:Y:S01]  /*09a0*/  @!P0 IADD3 R19, PT, PT, R2, UR4, RZ ;  /* 0x0000000402138c10 */ /* 0x000fe2000fffe0ff */
[----:B------:R-:W3:Y:S01]  /*09b0*/  @P1 LDG.E R6, desc[UR16][R6.64] ;  /* 0x0000001006061981 */ /* 0x000ee2000c1e1900 */
[----:B------:R-:W-:-:S02]  /*09c0*/  MOV R10, UR14 ;  /* 0x0000000e000a7c02 */ /* 0x000fc40008000f00 */
[----:B------:R-:W-:Y:S01]  /*09d0*/  MOV R11, UR15 ;  /* 0x0000000f000b7c02 */ /* 0x000fe20008000f00 */
[----:B------:R-:W-:Y:S01]  /*09e0*/  @!P0 IMAD.WIDE.U32 R8, R19, 0x4, R8 ;  /* 0x0000000413088825 */ /* 0x000fe200078e0008 */
[----:B------:R-:W2:Y:S03]  /*09f0*/  @P1 LDG.E R16, desc[UR16][R16.64] ;  /* 0x0000001010101981 */ /* 0x000ea6000c1e1900 */
[----:B------:R-:W-:Y:S01]  /*0a00*/  @!P0 IMAD.WIDE R10, R21, 0x4, R10 ;  /* 0x00000004150a8825 */ /* 0x000fe200078e020a */
[----:B------:R-:W2:Y:S04]  /*0a10*/  @P1 LDG.E R4, desc[UR16][R4.64+0x4] ;  /* 0x0000041004041981 */ /* 0x000ea8000c1e1900 */
[----:B------:R-:W4:Y:S04]  /*0a20*/  @!P0 LDG.E R9, desc[UR16][R8.64] ;  /* 0x0000001008098981 */ /* 0x000f28000c1e1900 */
[----:B------:R-:W4:Y:S01]  /*0a30*/  @!P0 LDG.E R10, desc[UR16][R10.64] ;  /* 0x000000100a0a8981 */ /* 0x000f22000c1e1900 */
[----:B---3--:R-:W-:-:S04]  /*0a40*/  @P1 FFMA R3, R3, R6, R12 ;  /* 0x0000000603031223 */ /* 0x008fc8000000000c */
[----:B--2---:R-:W-:-:S04]  /*0a50*/  @P1 FFMA R12, R4, R16, R3 ;  /* 0x00000010040c1223 */ /* 0x004fc80000000003 */
[----:B----4-:R-:W-:-:S07]  /*0a60*/  @!P0 FFMA R12, R9, R10, R12 ;  /* 0x0000000a090c8223 */ /* 0x010fce000000000c */
.L_x_0:
[----:B------:R-:W0:Y:S01]  /*0a70*/  LDC.64 R2, c[0x0][0x390] ;  /* 0x0000e400ff027b82 */ /* 0x000e220000000a00 */
[----:B------:R-:W-:-:S04]  /*0a80*/  IMAD R13, R0, UR18, R13 ;  /* 0x00000012000d7c24 */ /* 0x000fc8000f8e020d */
[----:B0-----:R-:W-:-:S05]  /*0a90*/  IMAD.WIDE R2, R13, 0x4, R2 ;  /* 0x000000040d027825 */ /* 0x001fca00078e0202 */
[----:B------:R-:W-:Y:S01]  /*0aa0*/  STG.E desc[UR16][R2.64], R12 ;  /* 0x0000000c02007986 */ /* 0x000fe2000c101910 */
[----:B------:R-:W-:Y:S05]  /*0ab0*/  EXIT ;  /* 0x000000000000794d */ /* 0x000fea0003800000 */
.L_x_4:
[----:B------:R-:W-:-:S00]  /*0ac0*/  BRA `(.L_x_4) ;  /* 0xfffffffc00fc7947 */ /* 0x000fc0000383ffff */
[----:B------:R-:W-:-:S00]  /*0ad0*/  NOP ;  /* 0x0000000000007918 */ /* 0x000fc00000000000 */
        /* <DEDUP_REMOVED lines=10> */
.L_x_11:


//--------------------- .text._Z5mmultPfS_S_m     --------------------------
	.section	.text._Z5mmultPfS_S_m,"ax",@progbits
	.align	128
        .global         _Z5mmultPfS_S_m
        .type           _Z5mmultPfS_S_m,@function
        .size           _Z5mmultPfS_S_m,(.L_x_12 - _Z5mmultPfS_S_m)
        .other          _Z5mmultPfS_S_m,@"STO_CUDA_ENTRY STV_DEFAULT"
_Z5mmultPfS_S_m:
.text._Z5mmultPfS_S_m:
[----:B------:R-:W-:Y:S08]  /*0000*/  LDC R1, c[0x0][0x37c] ;  /* 0x0000df00ff017b82 */ /* 0x000ff00000000800 */
[----:B------:R-:W0:Y:S01]  /*0010*/  LDC.64 R12, c[0x0][0x398] ;  /* 0x0000e600ff0c7b82 */ /* 0x000e220000000a00 */
[----:B------:R-:W1:Y:S01]  /*0020*/  S2R R3, SR_TID.Y ;  /* 0x0000000000037919 */ /* 0x000e620000002200 */
[----:B------:R-:W2:Y:S01]  /*0030*/  LDCU.64 UR6, c[0x0][0x358] ;  /* 0x00006b00ff0677ac */ /* 0x000ea20008000a00 */
[----:B------:R-:W-:Y:S01]  /*0040*/  IMAD.MOV.U32 R26, RZ, RZ, RZ ;  /* 0x000000ffff1a7224 */ /* 0x000fe200078e00ff */
[----:B------:R-:W3:Y:S04]  /*0050*/  S2R R15, SR_TID.X ;  /* 0x00000000000f7919 */ /* 0x000ee80000002100 */
[----:B------:R-:W1:Y:S08]  /*0060*/  LDC R0, c[0x0][0x364] ;  /* 0x0000d900ff007b82 */ /* 0x000e700000000800 */
[----:B------:R-:W1:Y:S08]  /*0070*/  S2UR UR4, SR_CTAID.Y ;  /* 0x00000000000479c3 */ /* 0x000e700000002600 */
[----:B------:R-:W3:Y:S01]  /*0080*/  S2UR UR5, SR_CTAID.X ;  /* 0x00000000000579c3 */ /* 0x000ee20000002500 */
[----:B0-----:R-:W-:-:S04]  /*0090*/  ISETP.NE.U32.AND P0, PT, R12, RZ, PT ;  /* 0x000000ff0c00720c */ /* 0x001fc80003f05070 */
[----:B------:R-:W-:-:S03]  /*00a0*/  ISETP.NE.AND.EX P0, PT, R13, RZ, PT, P0 ;  /* 0x000000ff0d00720c */ /* 0x000fc60003f05300 */
[----:B------:R-:W3:Y:S01]  /*00b0*/  LDC R14, c[0x0][0x360] ;  /* 0x0000d800ff0e7b82 */ /* 0x000ee20000000800 */
[----:B-1----:R-:W-:Y:S02]  /*00c0*/  IMAD R0, R0, UR4, R3 ;  /* 0x0000000400007c24 */ /* 0x002fe4000f8e0203 */
[----:B---3--:R-:W-:-:S07]  /*00d0*/  IMAD R14, R14, UR5, R15 ;  /* 0x000000050e0e7c24 */ /* 0x008fce000f8e020f */
[----:B--2---:R-:W-:Y:S05]  /*00e0*/  @!P0 BRA `(.L_x_5) ;  /* 0x0000000800fc8947 */ /* 0x004fea0003800000 */
[----:B------:R-:W-:Y:S01]  /*00f0*/  ISETP.GE.U32.AND P1, PT, R12, 0x8, PT ;  /* 0x000000080c00780c */ /* 0x000fe20003f26070 */
[----:B------:R-:W-:Y:S01]  /*0100*/  IMAD.WIDE.U32 R16, R0, R12, RZ ;  /* 0x0000000c00107225 */ /* 0x000fe200078e00ff */
[----:B------:R-:W-:Y:S01]  /*0110*/  LOP3.LUT R2, R12, 0x7, RZ, 0xc0, !PT ;  /* 0x000000070c027812 */ /* 0x000fe200078ec0ff */
[----:B------:R-:W-:Y:S01]  /*0120*/  UMOV UR4, URZ ;  /* 0x000000ff00047c82 */ /* 0x000fe20008000000 */
[----:B------:R-:W-:Y:S01]  /*0130*/  ISETP.GE.U32.AND.EX P1, PT, R13, RZ, PT, P1 ;  /* 0x000000ff0d00720c */ /* 0x000fe20003f26110 */
[----:B------:R-:W-:Y:S01]  /*0140*/  IMAD.MOV.U32 R26, RZ, RZ, RZ ;  /* 0x000000ffff1a7224 */ /* 0x000fe200078e00ff */
[----:B------:R-:W-:Y:S01]  /*0150*/  ISETP.NE.U32.AND P0, PT, R2, RZ, PT ;  /* 0x000000ff0200720c */ /* 0x000fe20003f05070 */
[----:B------:R-:W-:Y:S01]  /*0160*/  IMAD.MOV.U32 R4, RZ, RZ, RZ ;  /* 0x000000ffff047224 */ /* 0x000fe200078e00ff */
[----:B------:R-:W-:Y:S01]  /*0170*/  SHF.R.S32.HI R15, RZ, 0x1f, R14 ;  /* 0x0000001fff0f7819 */ /* 0x000fe2000001140e */
[----:B------:R-:W-:Y:S01]  /*0180*/  IMAD R5, R0, R13, R17 ;  /* 0x0000000d00057224 */ /* 0x000fe200078e0211 */
[----:B------:R-:W-:-:S07]  /*0190*/  ISETP.NE.AND.EX P0, PT, RZ, RZ, PT, P0 ;  /* 0x000000ffff00720c */ /* 0x000fce0003f05300 */
[----:B------:R-:W-:Y:S06]  /*01a0*/  @!P1 BRA `(.L_x_6) ;  /* 0x0000000400089947 */ /* 0x000fec0003800000 */
[----:B------:R-:W0:Y:S01]  /*01b0*/  LDCU.128 UR8, c[0x0][0x380] ;  /* 0x00007000ff0877ac */ /* 0x000e220008000c00 */
[C---:B------:R-:W-:Y:S01]  /*01c0*/  LOP3.LUT R4, R12.reuse, 0xfffffff8, RZ, 0xc0, !PT ;  /* 0xfffffff80c047812 */ /* 0x040fe200078ec0ff */
[C---:B------:R-:W-:Y:S01]  /*01d0*/  IMAD.SHL.U32 R7, R12.reuse, 0x4, RZ ;  /* 0x000000040c077824 */ /* 0x040fe200078e00ff */
[C-C-:B------:R-:W-:Y:S01]  /*01e0*/  SHF.L.U64.HI R8, R12.reuse, 0x5, R13.reuse ;  /* 0x000000050c087819 */ /* 0x140fe2000001020d */
[----:B------:R-:W1:Y:S01]  /*01f0*/  LDCU UR4, c[0x0][0x39c] ;  /* 0x00007380ff0477ac */ /* 0x000e620008000800 */
[----:B------:R-:W-:Y:S01]  /*0200*/  SHF.L.U64.HI R10, R12, 0x2, R13 ;  /* 0x000000020c0a7819 */ /* 0x000fe2000001020d */
[----:B------:R-:W-:Y:S02]  /*0210*/  IMAD.MOV.U32 R26, RZ, RZ, RZ ;  /* 0x000000ffff1a7224 */ /* 0x000fe400078e00ff */
[----:B------:R-:W-:Y:S01]  /*0220*/  IMAD.MOV.U32 R11, RZ, RZ, R4 ;  /* 0x000000ffff0b7224 */ /* 0x000fe200078e0004 */
[----:B0-----:R-:W-:Y:S02]  /*0230*/  LEA R6, P1, R14, UR10, 0x2 ;  /* 0x0000000a0e067c11 */ /* 0x001fe4000f8210ff */
[----:B------:R-:W-:-:S02]  /*0240*/  LEA R20, P2, R16, UR8, 0x2 ;  /* 0x0000000810147c11 */ /* 0x000fc4000f8410ff */
[----:B------:R-:W-:Y:S01]  /*0250*/  LEA.HI.X R3, R14, UR11, R15, 0x2, P1 ;  /* 0x0000000b0e037c11 */ /* 0x000fe200088f140f */
[----:B-1----:R-:W-:Y:S01]  /*0260*/  IMAD.U32 R9, RZ, RZ, UR4 ;  /* 0x00000004ff097e24 */ /* 0x002fe2000f8e00ff */
[----:B------:R-:W-:Y:S02]  /*0270*/  LEA.HI.X R21, R16, UR9, R5, 0x2, P2 ;  /* 0x0000000910157c11 */ /* 0x000fe400090f1405 */
[----:B------:R-:W-:-:S05]  /*0280*/  IADD3 R20, P1, PT, R20, 0x10, RZ ;  /* 0x0000001014147810 */ /* 0x000fca0007f3e0ff */
[----:B------:R-:W-:-:S08]  /*0290*/  IMAD.X R21, RZ, RZ, R21, P1 ;  /* 0x000000ffff157224 */ /* 0x000fd000008e0615 */
.L_x_7:
[----:B------:R-:W-:Y:S02]  /*02a0*/  IMAD.MOV.U32 R24, RZ, RZ, R6 ;  /* 0x000000ffff187224 */ /* 0x000fe400078e0006 */
[----:B------:R-:W-:Y:S02]  /*02b0*/  IMAD.MOV.U32 R18, RZ, RZ, R20 ;  /* 0x000000ffff127224 */ /* 0x000fe400078e0014 */
[----:B------:R-:W-:Y:S02]  /*02c0*/  IMAD.MOV.U32 R19, RZ, RZ, R21 ;  /* 0x000000ffff137224 */ /* 0x000fe400078e0015 */
[----:B------:R-:W-:-:S03]  /*02d0*/  IMAD.MOV.U32 R25, RZ, RZ, R3 ;  /* 0x000000ffff197224 */ /* 0x000fc600078e0003 */
[----:B------:R-:W2:Y:S04]  /*02e0*/  LDG.E R29, desc[UR6][R18.64+-0x10] ;  /* 0xfffff006121d7981 */ /* 0x000ea8000c1e1900 */
[----:B------:R-:W2:Y:S01]  /*02f0*/  LDG.E R24, desc[UR6][R24.64] ;  /* 0x0000000618187981 */ /* 0x000ea2000c1e1900 */
[----:B------:R-:W-:-:S03]  /*0300*/  IADD3 R22, P1, PT, R6, R7, RZ ;  /* 0x0000000706167210 */ /* 0x000fc60007f3e0ff */
[----:B------:R-:W3:Y:S02]  /*0310*/  LDG.E R27, desc[UR6][R18.64+-0xc] ;  /* 0xfffff406121b7981 */ /* 0x000ee4000c1e1900 */
[----:B------:R-:W-:Y:S01]  /*0320*/  IMAD.X R23, R3, 0x1, R10, P1 ;  /* 0x0000000103177824 */ /* 0x000fe200008e060a */
[----:B------:R-:W-:-:S04]  /*0330*/  IADD3 R20, P1, PT, R22, R7, RZ ;  /* 0x0000000716147210 */ /* 0x000fc80007f3e0ff */
[----:B------:R-:W3:Y:S01]  /*0340*/  LDG.E R28, desc[UR6][R22.64] ;  /* 0x00000006161c7981 */ /* 0x000ee2000c1e1900 */
[----:B------:R-:W-:-:S05]  /*0350*/  IMAD.X R21, R23, 0x1, R10, P1 ;  /* 0x0000000117157824 */ /* 0x000fca00008e060a */
[----:B------:R3:W4:Y:S04]  /*0360*/  LDG.E R22, desc[UR6][R20.64] ;  /* 0x0000000614167981 */ /* 0x000728000c1e1900 */
[----:B------:R-:W5:Y:S01]  /*0370*/  LDG.E R23, desc[UR6][R18.64+-0x4] ;  /* 0xfffffc0612177981 */ /* 0x000f62000c1e1900 */
[----:B--2---:R-:W-:-:S03]  /*0380*/  FFMA R26, R29, R24, R26 ;  /* 0x000000181d1a7223 */ /* 0x004fc6000000001a */
[----:B------:R-:W4:Y:S01]  /*0390*/  LDG.E R29, desc[UR6][R18.64+-0x8] ;  /* 0xfffff806121d7981 */ /* 0x000f22000c1e1900 */
[----:B------:R-:W-:-:S05]  /*03a0*/  IADD3 R24, P1, PT, R20, R7, RZ ;  /* 0x0000000714187210 */ /* 0x000fca0007f3e0ff */
[----:B------:R-:W-:Y:S02]  /*03b0*/  IMAD.X R25, R21, 0x1, R10, P1 ;  /* 0x0000000115197824 */ /* 0x000fe400008e060a */
[----:B------:R-:W2:Y:S01]  /*03c0*/  LDG.E R21, desc[UR6][R18.64] ;  /* 0x0000000612157981 */ /* 0x000ea2000c1e1900 */
[----:B---3--:R-:W-:Y:S01]  /*03d0*/  FFMA R20, R27, R28, R26 ;  /* 0x0000001c1b147223 */ /* 0x008fe2000000001a */
[----:B------:R-:W-:Y:S02]  /*03e0*/  IADD3 R26, P1, PT, R24, R7, RZ ;  /* 0x00000007181a7210 */ /* 0x000fe40007f3e0ff */
[----:B------:R-:W5:Y:S03]  /*03f0*/  LDG.E R28, desc[UR6][R24.64] ;  /* 0x00000006181c7981 */ /* 0x000f66000c1e1900 */
[----:B------:R-:W-:Y:S02]  /*0400*/  IMAD.X R27, R25, 0x1, R10, P1 ;  /* 0x00000001191b7824 */ /* 0x000fe400008e060a */
[----:B----4-:R-:W-:-:S03]  /*0410*/  FFMA R22, R29, R22, R20 ;  /* 0x000000161d167223 */ /* 0x010fc60000000014 */
[----:B------:R-:W2:Y:S01]  /*0420*/  LDG.E R29, desc[UR6][R26.64] ;  /* 0x000000061a1d7981 */ /* 0x000ea2000c1e1900 */
[----:B-----5:R-:W-:Y:S01]  /*0430*/  FFMA R28, R23, R28, R22 ;  /* 0x0000001c171c7223 */ /* 0x020fe20000000016 */
[-C--:B------:R-:W-:Y:S02]  /*0440*/  IADD3 R22, P1, PT, R26, R7.reuse, RZ ;  /* 0x000000071a167210 */ /* 0x080fe40007f3e0ff */
[----:B------:R-:W3:Y:S03]  /*0450*/  LDG.E R26, desc[UR6][R18.64+0x8] ;  /* 0x00000806121a7981 */ /* 0x000ee6000c1e1900 */
[----:B------:R-:W-:Y:S01]  /*0460*/  IMAD.X R23, R27, 0x1, R10, P1 ;  /* 0x000000011b177824 */ /* 0x000fe200008e060a */
[----:B------:R-:W-:Y:S01]  /*0470*/  IADD3 R20, P1, PT, R22, R7, RZ ;  /* 0x0000000716147210 */ /* 0x000fe20007f3e0ff */
[----:B------:R-:W4:Y:S01]  /*0480*/  LDG.E R27, desc[UR6][R18.64+0xc] ;  /* 0x00000c06121b7981 */ /* 0x000f22000c1e1900 */
[----:B--2---:R-:W-:-:S03]  /*0490*/  FFMA R28, R21, R29, R28 ;  /* 0x0000001d151c7223 */ /* 0x004fc6000000001c */
[----:B------:R-:W-:Y:S01]  /*04a0*/  IMAD.X R21, R23, 0x1, R10, P1 ;  /* 0x0000000117157824 */ /* 0x000fe200008e060a */
[----:B------:R-:W2:Y:S01]  /*04b0*/  LDG.E R29, desc[UR6][R18.64+0x4] ;  /* 0x00000406121d7981 */ /* 0x000ea2000c1e1900 */
[----:B------:R-:W-:-:S03]  /*04c0*/  IADD3 R24, P1, PT, R20, R7, RZ ;  /* 0x0000000714187210 */ /* 0x000fc60007f3e0ff */
[----:B------:R-:W2:Y:S02]  /*04d0*/  LDG.E R23, desc[UR6][R22.64] ;  /* 0x0000000616177981 */ /* 0x000ea4000c1e1900 */
[----:B------:R-:W-:Y:S02]  /*04e0*/  IMAD.X R25, R21, 0x1, R10, P1 ;  /* 0x0000000115197824 */ /* 0x000fe400008e060a */
[----:B------:R-:W3:Y:S04]  /*04f0*/  LDG.E R20, desc[UR6][R20.64] ;  /* 0x0000000614147981 */ /* 0x000ee8000c1e1900 */
[----:B------:R-:W4:Y:S01]  /*0500*/  LDG.E R24, desc[UR6][R24.64] ;  /* 0x0000000618187981 */ /* 0x000f22000c1e1900 */
[----:B------:R-:W-:-:S04]  /*0510*/  IADD3 R11, P1, PT, R11, -0x8, RZ ;  /* 0xfffffff80b0b7810 */ /* 0x000fc80007f3e0ff */
[----:B------:R-:W-:Y:S02]  /*0520*/  IADD3.X R9, PT, PT, R9, -0x1, RZ, P1, !PT ;  /* 0xffffffff09097810 */ /* 0x000fe40000ffe4ff */
[----:B------:R-:W-:-:S04]  /*0530*/  ISETP.NE.U32.AND P1, PT, R11, RZ, PT ;  /* 0x000000ff0b00720c */ /* 0x000fc80003f25070 */
[----:B------:R-:W-:Y:S02]  /*0540*/  ISETP.NE.AND.EX P1, PT, R9, RZ, PT, P1 ;  /* 0x000000ff0900720c */ /* 0x000fe40003f25310 */
[----:B------:R-:W-:-:S05]  /*0550*/  LEA R6, P2, R12, R6, 0x5 ;  /* 0x000000060c067211 */ /* 0x000fca00078428ff */
[----:B------:R-:W-:Y:S02]  /*0560*/  IMAD.X R3, R3, 0x1, R8, P2 ;  /* 0x0000000103037824 */ /* 0x000fe400010e0608 */
[----:B--2---:R-:W-:-:S04]  /*0570*/  FFMA R29, R29, R23, R28 ;  /* 0x000000171d1d7223 */ /* 0x004fc8000000001c */
[----:B---3--:R-:W-:Y:S01]  /*0580*/  FFMA R26, R26, R20, R29 ;  /* 0x000000141a1a7223 */ /* 0x008fe2000000001d */
[----:B------:R-:W-:-:S03]  /*0590*/  IADD3 R20, P3, PT, R18, 0x20, RZ ;  /* 0x0000002012147810 */ /* 0x000fc60007f7e0ff */
[----:B----4-:R-:W-:Y:S02]  /*05a0*/  FFMA R26, R27, R24, R26 ;  /* 0x000000181b1a7223 */ /* 0x010fe4000000001a */
[----:B------:R-:W-:Y:S01]  /*05b0*/  IMAD.X R21, RZ, RZ, R19, P3 ;  /* 0x000000ffff157224 */ /* 0x000fe200018e0613 */
[----:B------:R-:W-:Y:S07]  /*05c0*/  @P1 BRA `(.L_x_7) ;  /* 0xfffffffc00341947 */ /* 0x000fee000383ffff */
.L_x_6:
[----:B------:R-:W-:Y:S05]  /*05d0*/  @!P0 BRA `(.L_x_5) ;  /* 0x0000000400c08947 */ /* 0x000fea0003800000 */
[----:B------:R-:W-:Y:S02]  /*05e0*/  ISETP.GE.U32.AND P1, PT, R2, 0x4, PT ;  /* 0x000000040200780c */ /* 0x000fe40003f26070 */
[----:B------:R-:W-:Y:S02]  /*05f0*/  LOP3.LUT R24, R12, 0x3, RZ, 0xc0, !PT ;  /* 0x000000030c187812 */ /* 0x000fe400078ec0ff */
[----:B------:R-:W-:Y:S02]  /*0600*/  ISETP.GE.U32.AND.EX P1, PT, RZ, RZ, PT, P1 ;  /* 0x000000ffff00720c */ /* 0x000fe40003f26110 */
[----:B------:R-:W-:-:S04]  /*0610*/  ISETP.NE.U32.AND P0, PT, R24, RZ, PT ;  /* 0x000000ff1800720c */ /* 0x000fc80003f05070 */
[----:B------:R-:W-:-:S07]  /*0620*/  ISETP.NE.AND.EX P0, PT, RZ, RZ, PT, P0 ;  /* 0x000000ffff00720c */ /* 0x000fce0003f05300 */
[----:B------:R-:W-:Y:S06]  /*0630*/  @!P1 BRA `(.L_x_8) ;  /* 0x0000000000d09947 */ /* 0x000fec0003800000 */
[----:B------:R-:W0:Y:S01]  /*0640*/  LDCU.128 UR8, c[0x0][0x380] ;  /* 0x00007000ff0877ac */ /* 0x000e220008000c00 */
[----:B------:R-:W-:Y:S01]  /*0650*/  IMAD R2, R12, UR4, RZ ;  /* 0x000000040c027c24 */ /* 0x000fe2000f8e02ff */
[C---:B------:R-:W-:Y:S01]  /*0660*/  IADD3 R8, P1, PT, R4.reuse, R16, RZ ;  /* 0x0000001004087210 */ /* 0x040fe20007f3e0ff */
[----:B------:R-:W-:-:S03]  /*0670*/  IMAD.WIDE.U32 R6, R4, R12, R14 ;  /* 0x0000000c04067225 */ /* 0x000fc600078e000e */
[----:B------:R-:W-:Y:S01]  /*0680*/  IADD3.X R11, PT, PT, R5, UR4, RZ, P1, !PT ;  /* 0x00000004050b7c10 */ /* 0x000fe20008ffe4ff */
[C---:B------:R-:W-:Y:S02]  /*0690*/  IMAD R3, R4.reuse, R13, R2 ;  /* 0x0000000d04037224 */ /* 0x040fe400078e0202 */
[----:B------:R-:W-:Y:S02]  /*06a0*/  VIADD R9, R4, 0x1 ;  /* 0x0000000104097836 */ /* 0x000fe40000000000 */
[----:B------:R-:W-:Y:S02]  /*06b0*/  IMAD.IADD R7, R7, 0x1, R3 ;  /* 0x0000000107077824 */ /* 0x000fe400078e0203 */
[----:B------:R-:W-:-:S04]  /*06c0*/  IMAD.WIDE.U32 R2, R9, R12, R14 ;  /* 0x0000000c09027225 */ /* 0x000fc800078e000e */
[CC--:B------:R-:W-:Y:S01]  /*06d0*/  IMAD R3, R9.reuse, R13.reuse, R3 ;  /* 0x0000000d09037224 */ /* 0x0c0fe200078e0203 */
[----:B0-----:R-:W-:Y:S01]  /*06e0*/  LEA R22, P2, R6, UR10, 0x2 ;  /* 0x0000000a06167c11 */ /* 0x001fe2000f8410ff */
[----:B------:R-:W-:Y:S01]  /*06f0*/  VIADD R19, R4, 0x2 ;  /* 0x0000000204137836 */ /* 0x000fe20000000000 */
[----:B------:R-:W-:Y:S02]  /*0700*/  LEA R28, P1, R8, UR8, 0x2 ;  /* 0x00000008081c7c11 */ /* 0x000fe4000f8210ff */
[----:B------:R-:W-:Y:S02]  /*0710*/  LEA.HI.X R23, R6, UR11, R7, 0x2, P2 ;  /* 0x0000000b06177c11 */ /* 0x000fe400090f1407 */
[----:B------:R-:W-:Y:S02]  /*0720*/  LEA R6, P3, R2, UR10, 0x2 ;  /* 0x0000000a02067c11 */ /* 0x000fe4000f8610ff */
[----:B------:R-:W-:Y:S01]  /*0730*/  IADD3 R9, P2, PT, R9, R16, RZ ;  /* 0x0000001009097210 */ /* 0x000fe20007f5e0ff */
[----:B------:R-:W-:Y:S01]  /*0740*/  VIADD R27, R4, 0x3 ;  /* 0x00000003041b7836 */ /* 0x000fe20000000000 */
[----:B------:R-:W-:Y:S01]  /*0750*/  LEA.HI.X R7, R2, UR11, R3, 0x2, P3 ;  /* 0x0000000b02077c11 */ /* 0x000fe200098f1403 */
[----:B------:R-:W2:Y:S01]  /*0760*/  LDG.E R22, desc[UR6][R22.64] ;  /* 0x0000000616167981 */ /* 0x000ea2000c1e1900 */
[----:B------:R-:W-:Y:S01]  /*0770*/  LEA.HI.X R29, R8, UR9, R11, 0x2, P1 ;  /* 0x00000009081d7c11 */ /* 0x000fe200088f140b */
[----:B------:R-:W-:Y:S01]  /*0780*/  IMAD.X R2, RZ, RZ, R5, P2 ;  /* 0x000000ffff027224 */ /* 0x000fe200010e0605 */
[----:B------:R-:W-:Y:S01]  /*0790*/  LEA R8, P1, R9, UR8, 0x2 ;  /* 0x0000000809087c11 */ /* 0x000fe2000f8210ff */
[-C--:B------:R-:W-:Y:S01]  /*07a0*/  IMAD.WIDE.U32 R10, R19, R12.reuse, R14 ;  /* 0x0000000c130a7225 */ /* 0x080fe200078e000e */
[----:B------:R-:W3:Y:S02]  /*07b0*/  LDG.E R6, desc[UR6][R6.64] ;  /* 0x0000000606067981 */ /* 0x000ee4000c1e1900 */
[----:B------:R-:W-:Y:S01]  /*07c0*/  LEA.HI.X R9, R9, UR9, R2, 0x2, P1 ;  /* 0x0000000909097c11 */ /* 0x000fe200088f1402 */
[----:B------:R-:W-:Y:S01]  /*07d0*/  IMAD R3, R19, R13, R11 ;  /* 0x0000000d13037224 */ /* 0x000fe200078e020b */
[C---:B------:R-:W-:Y:S01]  /*07e0*/  LEA R2, P1, R10.reuse, UR10, 0x2 ;  /* 0x0000000a0a027c11 */ /* 0x040fe2000f8210ff */
[----:B------:R-:W-:Y:S01]  /*07f0*/  IMAD.WIDE.U32 R20, R27, R12, R14 ;  /* 0x0000000c1b147225 */ /* 0x000fe200078e000e */
[----:B------:R0:W2:Y:S02]  /*0800*/  LDG.E R25, desc[UR6][R28.64] ;  /* 0x000000061c197981 */ /* 0x0000a4000c1e1900 */
[----:B------:R-:W-:-:S02]  /*0810*/  LEA.HI.X R3, R10, UR11, R3, 0x2, P1 ;  /* 0x0000000b0a037c11 */ /* 0x000fc400088f1403 */
[----:B------:R-:W-:Y:S01]  /*0820*/  IADD3 R19, P1, PT, R19, R16, RZ ;  /* 0x0000001013137210 */ /* 0x000fe20007f3e0ff */
[----:B------:R-:W3:Y:S04]  /*0830*/  LDG.E R8, desc[UR6][R8.64] ;  /* 0x0000000608087981 */ /* 0x000ee8000c1e1900 */
[----:B------:R-:W-:Y:S01]  /*0840*/  IMAD.X R18, RZ, RZ, R5, P1 ;  /* 0x000000ffff127224 */ /* 0x000fe200008e0605 */
[C---:B------:R-:W-:Y:S01]  /*0850*/  LEA R10, P1, R19.reuse, UR8, 0x2 ;  /* 0x00000008130a7c11 */ /* 0x040fe2000f8210ff */
[----:B------:R-:W4:Y:S03]  /*0860*/  LDG.E R2, desc[UR6][R2.64] ;  /* 0x0000000602027981 */ /* 0x000f26000c1e1900 */
[----:B------:R-:W-:Y:S01]  /*0870*/  LEA.HI.X R11, R19, UR9, R18, 0x2, P1 ;  /* 0x00000009130b7c11 */ /* 0x000fe200088f1412 */
[----:B------:R-:W-:Y:S01]  /*0880*/  IMAD R19, R27, R13, R21 ;  /* 0x0000000d1b137224 */ /* 0x000fe200078e0215 */
[----:B------:R-:W-:-:S03]  /*0890*/  LEA R18, P1, R20, UR10, 0x2 ;  /* 0x0000000a14127c11 */ /* 0x000fc6000f8210ff */
[----:B------:R-:W4:Y:S01]  /*08a0*/  LDG.E R10, desc[UR6][R10.64] ;  /* 0x000000060a0a7981 */ /* 0x000f22000c1e1900 */
[----:B------:R-:W-:Y:S02]  /*08b0*/  LEA.HI.X R19, R20, UR11, R19, 0x2, P1 ;  /* 0x0000000b14137c11 */ /* 0x000fe400088f1413 */
[----:B------:R-:W-:-:S03]  /*08c0*/  IADD3 R27, P1, PT, R27, R16, RZ ;  /* 0x000000101b1b7210 */ /* 0x000fc60007f3e0ff */
[----:B------:R-:W5:Y:S01]  /*08d0*/  LDG.E R18, desc[UR6][R18.64] ;  /* 0x0000000612127981 */ /* 0x000f62000c1e1900 */
[----:B------:R-:W-:Y:S01]  /*08e0*/  LEA R20, P2, R27, UR8, 0x2 ;  /* 0x000000081b147c11 */ /* 0x000fe2000f8410ff */
[----:B0-----:R-:W-:-:S05]  /*08f0*/  IMAD.X R28, RZ, RZ, R5, P1 ;  /* 0x000000ffff1c7224 */ /* 0x001fca00008e0605 */
[----:B------:R-:W-:-:S05]  /*0900*/  LEA.HI.X R21, R27, UR9, R28, 0x2, P2 ;  /* 0x000000091b157c11 */ /* 0x000fca00090f141c */
[----:B------:R-:W5:Y:S01]  /*0910*/  LDG.E R20, desc[UR6][R20.64] ;  /* 0x0000000614147981 */ /* 0x000f62000c1e1900 */
[----:B------:R-:W-:Y:S01]  /*0920*/  VIADD R4, R4, 0x4 ;  /* 0x0000000404047836 */ /* 0x000fe20000000000 */
[----:B------:R-:W-:Y:S01]  /*0930*/  UMOV UR4, URZ ;  /* 0x000000ff00047c82 */ /* 0x000fe20008000000 */
[----:B--2---:R-:W-:-:S04]  /*0940*/  FFMA R25, R25, R22, R26 ;  /* 0x0000001619197223 */ /* 0x004fc8000000001a */
[----:B---3--:R-:W-:-:S04]  /*0950*/  FFMA R25, R8, R6, R25 ;  /* 0x0000000608197223 */ /* 0x008fc80000000019 */
[----:B----4-:R-:W-:-:S04]  /*0960*/  FFMA R25, R10, R2, R25 ;  /* 0x000000020a197223 */ /* 0x010fc80000000019 */
[----:B-----5:R-:W-:-:S07]  /*0970*/  FFMA R26, R20, R18, R25 ;  /* 0x00000012141a7223 */ /* 0x020fce0000000019 */
.L_x_8:
[----:B------:R-:W-:Y:S05]  /*0980*/  @!P0 BRA `(.L_x_5) ;  /* 0x0000000000d48947 */ /* 0x000fea0003800000 */
[----:B------:R-:W-:Y:S02]  /*0990*/  ISETP.NE.U32.AND P1, PT, R24, 0x1, PT ;  /* 0x000000011800780c */ /* 0x000fe40003f25070 */
[----:B------:R-:W-:Y:S02]  /*09a0*/  LOP3.LUT R2, R12, 0x1, RZ, 0xc0, !PT ;  /* 0x000000010c027812 */ /* 0x000fe400078ec0ff */
[----:B------:R-:W-:Y:S02]  /*09b0*/  ISETP.NE.AND.EX P1, PT, RZ, RZ, PT, P1 ;  /* 0x000000ffff00720c */ /* 0x000fe40003f25310 */
[----:B------:R-:W-:-:S04]  /*09c0*/  ISETP.NE.U32.AND P0, PT, R2, 0x1, PT ;  /* 0x000000010200780c */ /* 0x000fc80003f05070 */
[----:B------:R-:W-:-:S07]  /*09d0*/  ISETP.NE.U32.AND.EX P0, PT, RZ, RZ, PT, P0 ;  /* 0x000000ffff00720c */ /* 0x000fce0003f05100 */
[----:B------:R-:W-:Y:S06]  /*09e0*/  @!P1 BRA `(.L_x_9) ;  /* 0x0000000000789947 */ /* 0x000fec0003800000 */
[----:B------:R-:W0:Y:S01]  /*09f0*/  LDCU.128 UR8, c[0x0][0x380] ;  /* 0x00007000ff0877ac */ /* 0x000e220008000c00 */
[----:B------:R-:W-:Y:S01]  /*0a00*/  IMAD R2, R12, UR4, RZ ;  /* 0x000000040c027c24 */ /* 0x000fe2000f8e02ff */
[C---:B------:R-:W-:Y:S01]  /*0a10*/  IADD3 R3, P1, PT, R4.reuse, R16, RZ ;  /* 0x0000001004037210 */ /* 0x040fe20007f3e0ff */
[----:B------:R-:W-:Y:S02]  /*0a20*/  IMAD.MOV.U32 R8, RZ, RZ, R14 ;  /* 0x000000ffff087224 */ /* 0x000fe400078e000e */
[----:B------:R-:W-:Y:S01]  /*0a30*/  IMAD.MOV.U32 R9, RZ, RZ, R15 ;  /* 0x000000ffff097224 */ /* 0x000fe200078e000f */
[----:B------:R-:W-:Y:S01]  /*0a40*/  IADD3.X R10, PT, PT, R5, UR4, RZ, P1, !PT ;  /* 0x00000004050a7c10 */ /* 0x000fe20008ffe4ff */
[C---:B------:R-:W-:Y:S02]  /*0a50*/  VIADD R21, R4.reuse, 0x1 ;  /* 0x0000000104157836 */ /* 0x040fe40000000000 */
[C---:B------:R-:W-:Y:S02]  /*0a60*/  IMAD R11, R4.reuse, R13, R2 ;  /* 0x0000000d040b7224 */ /* 0x040fe400078e0202 */
[----:B------:R-:W-:Y:S01]  /*0a70*/  IMAD.WIDE.U32 R6, R4, R12, R8 ;  /* 0x0000000c04067225 */ /* 0x000fe200078e0008 */
[----:B------:R-:W-:-:S03]  /*0a80*/  IADD3 R19, P1, PT, R21, R16, RZ ;  /* 0x0000001015137210 */ /* 0x000fc60007f3e0ff */
[----:B------:R-:W-:Y:S01]  /*0a90*/  IMAD.WIDE.U32 R8, R21, R12, R8 ;  /* 0x0000000c15087225 */ /* 0x000fe200078e0008 */
[----:B0-----:R-:W-:-:S03]  /*0aa0*/  LEA R2, P2, R3, UR8, 0x2 ;  /* 0x0000000803027c11 */ /* 0x001fc6000f8410ff */
[----:B------:R-:W-:Y:S01]  /*0ab0*/  IMAD.IADD R11, R7, 0x1, R11 ;  /* 0x00000001070b7824 */ /* 0x000fe200078e020b */
[----:B------:R-:W-:Y:S01]  /*0ac0*/  LEA R18, P3, R19, UR8, 0x2 ;  /* 0x0000000813127c11 */ /* 0x000fe2000f8610ff */
[----:B------:R-:W-:Y:S01]  /*0ad0*/  IMAD.X R22, RZ, RZ, R5, P1 ;  /* 0x000000ffff167224 */ /* 0x000fe200008e0605 */
[----:B------:R-:W-:Y:S01]  /*0ae0*/  LEA.HI.X R3, R3, UR9, R10, 0x2, P2 ;  /* 0x0000000903037c11 */ /* 0x000fe200090f140a */
[----:B------:R-:W-:Y:S01]  /*0af0*/  IMAD R7, R21, R13, R9 ;  /* 0x0000000d15077224 */ /* 0x000fe200078e0209 */
[----:B------:R-:W-:Y:S02]  /*0b00*/  LEA R20, P2, R6, UR10, 0x2 ;  /* 0x0000000a06147c11 */ /* 0x000fe4000f8410ff */
[----:B------:R-:W-:Y:S02]  /*0b10*/  LEA R10, P4, R8, UR10, 0x2 ;  /* 0x0000000a080a7c11 */ /* 0x000fe4000f8810ff */
[----:B------:R-:W-:Y:S01]  /*0b20*/  LEA.HI.X R21, R6, UR11, R11, 0x2, P2 ;  /* 0x0000000b06157c11 */ /* 0x000fe200090f140b */
[----:B------:R-:W2:Y:S01]  /*0b30*/  LDG.E R3, desc[UR6][R2.64] ;  /* 0x0000000602037981 */ /* 0x000ea2000c1e1900 */
[----:B------:R-:W-:-:S02]  /*0b40*/  LEA.HI.X R19, R19, UR9, R22, 0x2, P3 ;  /* 0x0000000913137c11 */ /* 0x000fc400098f1416 */
[----:B------:R-:W-:Y:S01]  /*0b50*/  LEA.HI.X R11, R8, UR11, R7, 0x2, P4 ;  /* 0x0000000b080b7c11 */ /* 0x000fe2000a0f1407 */
[----:B------:R-:W2:Y:S04]  /*0b60*/  LDG.E R20, desc[UR6][R20.64] ;  /* 0x0000000614147981 */ /* 0x000ea8000c1e1900 */
[----:B------:R-:W3:Y:S04]  /*0b70*/  LDG.E R19, desc[UR6][R18.64] ;  /* 0x0000000612137981 */ /* 0x000ee8000c1e1900 */
[----:B------:R-:W3:Y:S01]  /*0b80*/  LDG.E R10, desc[UR6][R10.64] ;  /* 0x000000060a0a7981 */ /* 0x000ee2000c1e1900 */
[----:B------:R-:W-:Y:S01]  /*0b90*/  VIADD R4, R4, 0x2 ;  /* 0x0000000204047836 */ /* 0x000fe20000000000 */
[----:B------:R-:W-:Y:S01]  /*0ba0*/  UMOV UR4, URZ ;  /* 0x000000ff00047c82 */ /* 0x000fe20008000000 */
[----:B--2---:R-:W-:-:S04]  /*0bb0*/  FFMA R26, R3, R20, R26 ;  /* 0x00000014031a7223 */ /* 0x004fc8000000001a */
[----:B---3--:R-:W-:-:S07]  /*0bc0*/  FFMA R26, R19, R10, R26 ;  /* 0x0000000a131a7223 */ /* 0x008fce000000001a */
.L_x_9:
[----:B------:R-:W-:Y:S05]  /*0bd0*/  @P0 BRA `(.L_x_5) ;  /* 0x0000000000400947 */ /* 0x000fea0003800000 */
[----:B------:R-:W0:Y:S01]  /*0be0*/  LDCU.128 UR8, c[0x0][0x380] ;  /* 0x00007000ff0877ac */ /* 0x000e220008000c00 */
[----:B------:R-:W-:Y:S01]  /*0bf0*/  IMAD R2, R12, UR4, RZ ;  /* 0x000000040c027c24 */ /* 0x000fe2000f8e02ff */
[C---:B------:R-:W-:Y:S01]  /*0c00*/  IADD3 R16, P0, PT, R4.reuse, R16, RZ ;  /* 0x0000001004107210 */ /* 0x040fe20007f1e0ff */
[----:B------:R-:W-:Y:S02]  /*0c10*/  IMAD.MOV.U32 R6, RZ, RZ, R14 ;  /* 0x000000ffff067224 */ /* 0x000fe400078e000e */
[----:B------:R-:W-:Y:S01]  /*0c20*/  IMAD.MOV.U32 R7, RZ, RZ, R15 ;  /* 0x000000ffff077224 */ /* 0x000fe200078e000f */
[----:B------:R-:W-:Y:S01]  /*0c30*/  IADD3.X R3, PT, PT, R5, UR4, RZ, P0, !PT ;  /* 0x0000000405037c10 */ /* 0x000fe200087fe4ff */
[C---:B------:R-:W-:Y:S02]  /*0c40*/  IMAD R9, R4.reuse, R13, R2 ;  /* 0x0000000d04097224 */ /* 0x040fe400078e0202 */
[----:B------:R-:W-:-:S04]  /*0c50*/  IMAD.WIDE.U32 R6, R4, R12, R6 ;  /* 0x0000000c04067225 */ /* 0x000fc800078e0006 */
[----:B------:R-:W-:Y:S01]  /*0c60*/  IMAD.IADD R5, R7, 0x1, R9 ;  /* 0x0000000107057824 */ /* 0x000fe200078e0209 */
[----:B0-----:R-:W-:Y:S02]  /*0c70*/  LEA R2, P1, R16, UR8, 0x2 ;  /* 0x0000000810027c11 */ /* 0x001fe4000f8210ff */
[----:B------:R-:W-:Y:S02]  /*0c80*/  LEA R4, P0, R6, UR10, 0x2 ;  /* 0x0000000a06047c11 */ /* 0x000fe4000f8010ff */
[----:B------:R-:W-:Y:S02]  /*0c90*/  LEA.HI.X R3, R16, UR9, R3, 0x2, P1 ;  /* 0x0000000910037c11 */ /* 0x000fe400088f1403 */
[----:B------:R-:W-:-:S04]  /*0ca0*/  LEA.HI.X R5, R6, UR11, R5, 0x2, P0 ;  /* 0x0000000b06057c11 */ /* 0x000fc800080f1405 */
[----:B------:R-:W2:Y:S04]  /*0cb0*/  LDG.E R3, desc[UR6][R2.64] ;  /* 0x0000000602037981 */ /* 0x000ea8000c1e1900 */
[----:B------:R-:W2:Y:S02]  /*0cc0*/  LDG.E R4, desc[UR6][R4.64] ;  /* 0x0000000604047981 */ /* 0x000ea4000c1e1900 */
[----:B--2---:R-:W-:-:S07]  /*0cd0*/  FFMA R26, R3, R4, R26 ;  /* 0x00000004031a7223 */ /* 0x004fce000000001a */
.L_x_5:
[----:B------:R-:W0:Y:S01]  /*0ce0*/  LDCU.64 UR4, c[0x0][0x390] ;  /* 0x00007200ff0477ac */ /* 0x000e220008000a00 */
[----:B------:R-:W-:-:S03]  /*0cf0*/  SHF.R.S32.HI R15, RZ, 0x1f, R14 ;  /* 0x0000001fff0f7819 */ /* 0x000fc6000001140e */
[----:B------:R-:W-:-:S04]  /*0d00*/  IMAD.WIDE.U32 R2, R0, R12, R14 ;  /* 0x0000000c00027225 */ /* 0x000fc800078e000e */
[----:B------:R-:W-:Y:S01]  /*0d10*/  IMAD R13, R0, R13, R3 ;  /* 0x0000000d000d7224 */ /* 0x000fe200078e0203 */
[----:B0-----:R-:W-:-:S04]  /*0d20*/  LEA R4, P0, R2, UR4, 0x2 ;  /* 0x0000000402047c11 */ /* 0x001fc8000f8010ff */
[----:B------:R-:W-:-:S05]  /*0d30*/  LEA.HI.X R5, R2, UR5, R13, 0x2, P0 ;  /* 0x0000000502057c11 */ /* 0x000fca00080f140d */
[----:B------:R-:W-:Y:S01]  /*0d40*/  STG.E desc[UR6][R4.64], R26 ;  /* 0x0000001a04007986 */ /* 0x000fe2000c101906 */
[----:B------:R-:W-:Y:S05]  /*0d50*/  EXIT ;  /* 0x000000000000794d */ /* 0x000fea0003800000 */
.L_x_10:
        /* <DEDUP_REMOVED lines=10> */
.L_x_12:


//--------------------- .nv.shared.reserved.0     --------------------------
	.section	.nv.shared.reserved.0,"aw",@nobits
	.weak		__nv_reservedSMEM_offset_0_alias
	.size		__nv_reservedSMEM_offset_0_alias, 0, 64
	.other		__nv_reservedSMEM_offset_0_alias,@"STO_CUDA_RESERVED_SHARED STV_DEFAULT"
__nv_reservedSMEM_offset_0_alias:
	.zero		0
	.zero		64


//--------------------- .nv.constant0._Z7kernel2PfS_S_i --------------------------
	.section	.nv.constant0._Z7kernel2PfS_S_i,"a",@progbits
	.sectionflags	@""
	.align	4
.nv.constant0._Z7kernel2PfS_S_i:
	.zero		924


//--------------------- .nv.constant0._Z5mmultPfS_S_m --------------------------
	.section	.nv.constant0._Z5mmultPfS_S_m,"a",@progbits
	.sectionflags	@""
	.align	4
.nv.constant0._Z5mmultPfS_S_m:
	.zero		928


//--------------------- SYMBOLS --------------------------

	.type		.nv.reservedSmem.offset0,@object
	.size		.nv.reservedSmem.offset0,0x4
